//
// Generated by NVIDIA NVVM Compiler
//
// Compiler Build ID: CL-36424714
// Cuda compilation tools, release 13.0, V13.0.88
// Based on NVVM 20.0.0
//

.version 9.0
.target sm_100
.address_size 64

	// .globl	_Z12gram_schmidtPdS_S_ii
.extern .func  (.param .b64 func_retval0) malloc
(
	.param .b64 malloc_param_0
)
;
.extern .func free
(
	.param .b64 free_param_0
)
;

.visible .entry _Z12gram_schmidtPdS_S_ii(
	.param .u64 .ptr .align 1 _Z12gram_schmidtPdS_S_ii_param_0,
	.param .u64 .ptr .align 1 _Z12gram_schmidtPdS_S_ii_param_1,
	.param .u64 .ptr .align 1 _Z12gram_schmidtPdS_S_ii_param_2,
	.param .u32 _Z12gram_schmidtPdS_S_ii_param_3,
	.param .u32 _Z12gram_schmidtPdS_S_ii_param_4
)
{
	.reg .pred 	%p<81>;
	.reg .b32 	%r<190>;
	.reg .b64 	%rd<229>;
	.reg .b64 	%fd<380>;

	ld.param.u64 	%rd30, [_Z12gram_schmidtPdS_S_ii_param_0];
	ld.param.u64 	%rd31, [_Z12gram_schmidtPdS_S_ii_param_1];
	ld.param.u64 	%rd32, [_Z12gram_schmidtPdS_S_ii_param_2];
	ld.param.u32 	%r96, [_Z12gram_schmidtPdS_S_ii_param_3];
	ld.param.u32 	%r95, [_Z12gram_schmidtPdS_S_ii_param_4];
	cvta.to.global.u64 	%rd1, %rd30;
	cvta.to.global.u64 	%rd2, %rd32;
	cvta.to.global.u64 	%rd3, %rd31;
	mov.u32 	%r97, %ntid.x;
	mov.u32 	%r98, %ctaid.x;
	mov.u32 	%r99, %tid.x;
	mad.lo.s32 	%r1, %r97, %r98, %r99;
	mul.lo.s32 	%r100, %r96, %r96;
	setp.gt.s32 	%p1, %r1, %r100;
	@%p1 bra 	$L__BB0_112;
	mul.lo.s32 	%r2, %r95, %r95;
	mul.wide.u32 	%rd33, %r2, 8;
	{ // callseq 0, 0
	.param .b64 param0;
	st.param.b64 	[param0], %rd33;
	.param .b64 retval0;
	call.uni (retval0), 
	malloc, 
	(
	param0
	);
	ld.param.b64 	%rd34, [retval0];
	} // callseq 0
	{ // callseq 1, 0
	.param .b64 param0;
	st.param.b64 	[param0], %rd33;
	.param .b64 retval0;
	call.uni (retval0), 
	malloc, 
	(
	param0
	);
	ld.param.b64 	%rd35, [retval0];
	} // callseq 1
	{ // callseq 2, 0
	.param .b64 param0;
	st.param.b64 	[param0], %rd33;
	.param .b64 retval0;
	call.uni (retval0), 
	malloc, 
	(
	param0
	);
	ld.param.b64 	%rd36, [retval0];
	} // callseq 2
	mul.wide.s32 	%rd37, %r95, 8;
	{ // callseq 3, 0
	.param .b64 param0;
	st.param.b64 	[param0], %rd37;
	.param .b64 retval0;
	call.uni (retval0), 
	malloc, 
	(
	param0
	);
	ld.param.b64 	%rd38, [retval0];
	} // callseq 3
	{ // callseq 4, 0
	.param .b64 param0;
	st.param.b64 	[param0], %rd37;
	.param .b64 retval0;
	call.uni (retval0), 
	malloc, 
	(
	param0
	);
	ld.param.b64 	%rd39, [retval0];
	} // callseq 4
	setp.eq.s32 	%p2, %r95, 0;
	@%p2 bra 	$L__BB0_10;
	max.u32 	%r3, %r2, 1;
	and.b32  	%r4, %r3, 5;
	setp.lt.u32 	%p3, %r2, 8;
	mov.b32 	%r151, 0;
	@%p3 bra 	$L__BB0_5;
	and.b32  	%r151, %r3, -8;
	mov.b32 	%r153, 0;
$L__BB0_4:
	.pragma "nounroll";
	mul.wide.u32 	%rd40, %r153, 8;
	add.s64 	%rd41, %rd36, %rd40;
	mov.b64 	%rd42, 0;
	st.u64 	[%rd41], %rd42;
	add.s64 	%rd43, %rd35, %rd40;
	st.u64 	[%rd43], %rd42;
	add.s64 	%rd44, %rd34, %rd40;
	st.u64 	[%rd44], %rd42;
	st.u64 	[%rd41+8], %rd42;
	st.u64 	[%rd43+8], %rd42;
	st.u64 	[%rd44+8], %rd42;
	st.u64 	[%rd41+16], %rd42;
	st.u64 	[%rd43+16], %rd42;
	st.u64 	[%rd44+16], %rd42;
	st.u64 	[%rd41+24], %rd42;
	st.u64 	[%rd43+24], %rd42;
	st.u64 	[%rd44+24], %rd42;
	st.u64 	[%rd41+32], %rd42;
	st.u64 	[%rd43+32], %rd42;
	st.u64 	[%rd44+32], %rd42;
	st.u64 	[%rd41+40], %rd42;
	st.u64 	[%rd43+40], %rd42;
	st.u64 	[%rd44+40], %rd42;
	st.u64 	[%rd41+48], %rd42;
	st.u64 	[%rd43+48], %rd42;
	st.u64 	[%rd44+48], %rd42;
	st.u64 	[%rd41+56], %rd42;
	st.u64 	[%rd43+56], %rd42;
	st.u64 	[%rd44+56], %rd42;
	add.s32 	%r153, %r153, 8;
	setp.eq.s32 	%p4, %r153, %r151;
	@%p4 bra 	$L__BB0_5;
	bra.uni 	$L__BB0_4;
$L__BB0_5:
	setp.eq.s32 	%p5, %r4, 0;
	@%p5 bra 	$L__BB0_10;
	setp.lt.u32 	%p6, %r4, 4;
	@%p6 bra 	$L__BB0_8;
	mul.wide.u32 	%rd45, %r151, 8;
	add.s64 	%rd46, %rd36, %rd45;
	mov.b64 	%rd47, 0;
	st.u64 	[%rd46], %rd47;
	add.s64 	%rd48, %rd35, %rd45;
	st.u64 	[%rd48], %rd47;
	add.s64 	%rd49, %rd34, %rd45;
	st.u64 	[%rd49], %rd47;
	st.u64 	[%rd46+8], %rd47;
	st.u64 	[%rd48+8], %rd47;
	st.u64 	[%rd49+8], %rd47;
	st.u64 	[%rd46+16], %rd47;
	st.u64 	[%rd48+16], %rd47;
	st.u64 	[%rd49+16], %rd47;
	st.u64 	[%rd46+24], %rd47;
	st.u64 	[%rd48+24], %rd47;
	st.u64 	[%rd49+24], %rd47;
	add.s32 	%r151, %r151, 4;
$L__BB0_8:
	and.b32  	%r103, %r3, 1;
	setp.eq.b32 	%p7, %r103, 1;
	not.pred 	%p8, %p7;
	@%p8 bra 	$L__BB0_10;
	mul.wide.u32 	%rd50, %r151, 8;
	add.s64 	%rd51, %rd36, %rd50;
	mov.b64 	%rd52, 0;
	st.u64 	[%rd51], %rd52;
	add.s64 	%rd53, %rd35, %rd50;
	st.u64 	[%rd53], %rd52;
	add.s64 	%rd54, %rd34, %rd50;
	st.u64 	[%rd54], %rd52;
$L__BB0_10:
	setp.lt.s32 	%p9, %r95, 1;
	@%p9 bra 	$L__BB0_22;
	add.s32 	%r105, %r95, -1;
	and.b32  	%r9, %r95, 7;
	setp.lt.u32 	%p10, %r105, 7;
	mov.b32 	%r155, 0;
	@%p10 bra 	$L__BB0_14;
	and.b32  	%r155, %r95, 2147483640;
	mov.b32 	%r154, 0;
$L__BB0_13:
	.pragma "nounroll";
	mul.wide.u32 	%rd55, %r154, 8;
	add.s64 	%rd56, %rd39, %rd55;
	mov.b64 	%rd57, 0;
	st.u64 	[%rd56], %rd57;
	add.s64 	%rd58, %rd38, %rd55;
	st.u64 	[%rd58], %rd57;
	st.u64 	[%rd56+8], %rd57;
	st.u64 	[%rd58+8], %rd57;
	st.u64 	[%rd56+16], %rd57;
	st.u64 	[%rd58+16], %rd57;
	st.u64 	[%rd56+24], %rd57;
	st.u64 	[%rd58+24], %rd57;
	st.u64 	[%rd56+32], %rd57;
	st.u64 	[%rd58+32], %rd57;
	st.u64 	[%rd56+40], %rd57;
	st.u64 	[%rd58+40], %rd57;
	st.u64 	[%rd56+48], %rd57;
	st.u64 	[%rd58+48], %rd57;
	st.u64 	[%rd56+56], %rd57;
	st.u64 	[%rd58+56], %rd57;
	add.s32 	%r154, %r154, 8;
	setp.ne.s32 	%p11, %r154, %r155;
	@%p11 bra 	$L__BB0_13;
$L__BB0_14:
	setp.eq.s32 	%p12, %r9, 0;
	@%p12 bra 	$L__BB0_22;
	and.b32  	%r16, %r95, 3;
	setp.lt.u32 	%p13, %r9, 4;
	@%p13 bra 	$L__BB0_17;
	mul.wide.u32 	%rd59, %r155, 8;
	add.s64 	%rd60, %rd39, %rd59;
	mov.b64 	%rd61, 0;
	st.u64 	[%rd60], %rd61;
	add.s64 	%rd62, %rd38, %rd59;
	st.u64 	[%rd62], %rd61;
	st.u64 	[%rd60+8], %rd61;
	st.u64 	[%rd62+8], %rd61;
	st.u64 	[%rd60+16], %rd61;
	st.u64 	[%rd62+16], %rd61;
	st.u64 	[%rd60+24], %rd61;
	st.u64 	[%rd62+24], %rd61;
	add.s32 	%r155, %r155, 4;
$L__BB0_17:
	setp.eq.s32 	%p14, %r16, 0;
	@%p14 bra 	$L__BB0_22;
	setp.eq.s32 	%p15, %r16, 1;
	@%p15 bra 	$L__BB0_20;
	mul.wide.u32 	%rd63, %r155, 8;
	add.s64 	%rd64, %rd39, %rd63;
	mov.b64 	%rd65, 0;
	st.u64 	[%rd64], %rd65;
	add.s64 	%rd66, %rd38, %rd63;
	st.u64 	[%rd66], %rd65;
	st.u64 	[%rd64+8], %rd65;
	st.u64 	[%rd66+8], %rd65;
	add.s32 	%r155, %r155, 2;
$L__BB0_20:
	and.b32  	%r107, %r95, 1;
	setp.eq.b32 	%p16, %r107, 1;
	not.pred 	%p17, %p16;
	@%p17 bra 	$L__BB0_22;
	mul.wide.u32 	%rd67, %r155, 8;
	add.s64 	%rd68, %rd39, %rd67;
	mov.b64 	%rd69, 0;
	st.u64 	[%rd68], %rd69;
	add.s64 	%rd70, %rd38, %rd67;
	st.u64 	[%rd70], %rd69;
$L__BB0_22:
	setp.eq.s32 	%p18, %r95, 0;
	mul.lo.s32 	%r21, %r2, %r1;
	@%p18 bra 	$L__BB0_28;
	max.u32 	%r22, %r2, 1;
	setp.lt.u32 	%p19, %r2, 4;
	mov.b32 	%r158, 0;
	@%p19 bra 	$L__BB0_26;
	and.b32  	%r158, %r22, -4;
	mov.b32 	%r159, 0;
$L__BB0_25:
	add.s32 	%r110, %r159, %r21;
	mul.wide.s32 	%rd71, %r110, 8;
	add.s64 	%rd72, %rd1, %rd71;
	ld.global.f64 	%fd30, [%rd72];
	mul.wide.u32 	%rd73, %r159, 8;
	add.s64 	%rd74, %rd34, %rd73;
	st.f64 	[%rd74], %fd30;
	ld.global.f64 	%fd31, [%rd72+8];
	st.f64 	[%rd74+8], %fd31;
	ld.global.f64 	%fd32, [%rd72+16];
	st.f64 	[%rd74+16], %fd32;
	ld.global.f64 	%fd33, [%rd72+24];
	st.f64 	[%rd74+24], %fd33;
	add.s32 	%r159, %r159, 4;
	setp.eq.s32 	%p20, %r159, %r158;
	@%p20 bra 	$L__BB0_26;
	bra.uni 	$L__BB0_25;
$L__BB0_26:
	and.b32  	%r111, %r22, 1;
	setp.eq.b32 	%p21, %r111, 1;
	not.pred 	%p22, %p21;
	@%p22 bra 	$L__BB0_28;
	add.s32 	%r112, %r158, %r21;
	mul.wide.s32 	%rd75, %r112, 8;
	add.s64 	%rd76, %rd1, %rd75;
	ld.global.f64 	%fd34, [%rd76];
	mul.wide.u32 	%rd77, %r158, 8;
	add.s64 	%rd78, %rd34, %rd77;
	st.f64 	[%rd78], %fd34;
$L__BB0_28:
	setp.lt.s32 	%p23, %r95, 1;
	@%p23 bra 	$L__BB0_106;
	add.s32 	%r25, %r95, -1;
	and.b32  	%r26, %r95, 15;
	and.b32  	%r27, %r95, 7;
	add.s32 	%r28, %r27, -1;
	and.b32  	%r29, %r95, 3;
	and.b32  	%r30, %r95, 2147483632;
	and.b32  	%r31, %r95, 2147483640;
	and.b32  	%r32, %r95, 1;
	neg.s32 	%r33, %r30;
	mov.b32 	%r160, 0;
$L__BB0_30:
	setp.lt.u32 	%p24, %r25, 15;
	mul.lo.s32 	%r37, %r160, %r95;
	mov.b32 	%r162, 0;
	@%p24 bra 	$L__BB0_33;
	add.s64 	%rd225, %rd38, 64;
	mul.wide.u32 	%rd79, %r37, 8;
	add.s64 	%rd80, %rd34, %rd79;
	add.s64 	%rd226, %rd80, 64;
	mov.u32 	%r164, %r33;
$L__BB0_32:
	.pragma "nounroll";
	ld.f64 	%fd35, [%rd226+-64];
	st.f64 	[%rd225+-64], %fd35;
	ld.f64 	%fd36, [%rd226+-56];
	st.f64 	[%rd225+-56], %fd36;
	ld.f64 	%fd37, [%rd226+-48];
	st.f64 	[%rd225+-48], %fd37;
	ld.f64 	%fd38, [%rd226+-40];
	st.f64 	[%rd225+-40], %fd38;
	ld.f64 	%fd39, [%rd226+-32];
	st.f64 	[%rd225+-32], %fd39;
	ld.f64 	%fd40, [%rd226+-24];
	st.f64 	[%rd225+-24], %fd40;
	ld.f64 	%fd41, [%rd226+-16];
	st.f64 	[%rd225+-16], %fd41;
	ld.f64 	%fd42, [%rd226+-8];
	st.f64 	[%rd225+-8], %fd42;
	ld.f64 	%fd43, [%rd226];
	st.f64 	[%rd225], %fd43;
	ld.f64 	%fd44, [%rd226+8];
	st.f64 	[%rd225+8], %fd44;
	ld.f64 	%fd45, [%rd226+16];
	st.f64 	[%rd225+16], %fd45;
	ld.f64 	%fd46, [%rd226+24];
	st.f64 	[%rd225+24], %fd46;
	ld.f64 	%fd47, [%rd226+32];
	st.f64 	[%rd225+32], %fd47;
	ld.f64 	%fd48, [%rd226+40];
	st.f64 	[%rd225+40], %fd48;
	ld.f64 	%fd49, [%rd226+48];
	st.f64 	[%rd225+48], %fd49;
	ld.f64 	%fd50, [%rd226+56];
	st.f64 	[%rd225+56], %fd50;
	add.s32 	%r164, %r164, 16;
	add.s64 	%rd226, %rd226, 128;
	add.s64 	%rd225, %rd225, 128;
	setp.eq.s32 	%p25, %r164, 0;
	mov.u32 	%r162, %r30;
	@%p25 bra 	$L__BB0_33;
	bra.uni 	$L__BB0_32;
$L__BB0_33:
	setp.eq.s32 	%p26, %r26, 0;
	@%p26 bra 	$L__BB0_43;
	add.s32 	%r115, %r26, -1;
	setp.lt.u32 	%p27, %r115, 7;
	@%p27 bra 	$L__BB0_36;
	add.s32 	%r116, %r162, %r37;
	mul.wide.u32 	%rd81, %r116, 8;
	add.s64 	%rd82, %rd34, %rd81;
	ld.f64 	%fd51, [%rd82];
	cvt.u64.u32 	%rd83, %r162;
	mul.wide.u32 	%rd84, %r162, 8;
	add.s64 	%rd85, %rd38, %rd84;
	st.f64 	[%rd85], %fd51;
	cvt.u64.u32 	%rd86, %r37;
	add.s64 	%rd87, %rd83, %rd86;
	shl.b64 	%rd88, %rd87, 3;
	add.s64 	%rd89, %rd34, %rd88;
	ld.f64 	%fd52, [%rd89+8];
	st.f64 	[%rd85+8], %fd52;
	ld.f64 	%fd53, [%rd89+16];
	st.f64 	[%rd85+16], %fd53;
	ld.f64 	%fd54, [%rd89+24];
	st.f64 	[%rd85+24], %fd54;
	ld.f64 	%fd55, [%rd89+32];
	st.f64 	[%rd85+32], %fd55;
	ld.f64 	%fd56, [%rd89+40];
	st.f64 	[%rd85+40], %fd56;
	ld.f64 	%fd57, [%rd89+48];
	st.f64 	[%rd85+48], %fd57;
	ld.f64 	%fd58, [%rd89+56];
	st.f64 	[%rd85+56], %fd58;
	add.s32 	%r162, %r162, 8;
$L__BB0_36:
	setp.eq.s32 	%p28, %r27, 0;
	@%p28 bra 	$L__BB0_43;
	setp.lt.u32 	%p29, %r28, 3;
	@%p29 bra 	$L__BB0_39;
	add.s32 	%r117, %r162, %r37;
	mul.wide.u32 	%rd90, %r117, 8;
	add.s64 	%rd91, %rd34, %rd90;
	ld.f64 	%fd59, [%rd91];
	cvt.u64.u32 	%rd92, %r162;
	mul.wide.u32 	%rd93, %r162, 8;
	add.s64 	%rd94, %rd38, %rd93;
	st.f64 	[%rd94], %fd59;
	cvt.u64.u32 	%rd95, %r37;
	add.s64 	%rd96, %rd92, %rd95;
	shl.b64 	%rd97, %rd96, 3;
	add.s64 	%rd98, %rd34, %rd97;
	ld.f64 	%fd60, [%rd98+8];
	st.f64 	[%rd94+8], %fd60;
	ld.f64 	%fd61, [%rd98+16];
	st.f64 	[%rd94+16], %fd61;
	ld.f64 	%fd62, [%rd98+24];
	st.f64 	[%rd94+24], %fd62;
	add.s32 	%r162, %r162, 4;
$L__BB0_39:
	setp.eq.s32 	%p30, %r29, 0;
	@%p30 bra 	$L__BB0_43;
	setp.eq.s32 	%p31, %r29, 1;
	add.s32 	%r118, %r162, %r37;
	mul.wide.u32 	%rd99, %r118, 8;
	add.s64 	%rd100, %rd34, %rd99;
	ld.f64 	%fd63, [%rd100];
	cvt.u64.u32 	%rd11, %r162;
	mul.wide.u32 	%rd101, %r162, 8;
	add.s64 	%rd12, %rd38, %rd101;
	st.f64 	[%rd12], %fd63;
	@%p31 bra 	$L__BB0_43;
	setp.eq.s32 	%p32, %r29, 2;
	cvt.u64.u32 	%rd102, %r37;
	add.s64 	%rd103, %rd11, %rd102;
	shl.b64 	%rd104, %rd103, 3;
	add.s64 	%rd13, %rd34, %rd104;
	ld.f64 	%fd64, [%rd13+8];
	st.f64 	[%rd12+8], %fd64;
	@%p32 bra 	$L__BB0_43;
	ld.f64 	%fd65, [%rd13+16];
	st.f64 	[%rd12+16], %fd65;
$L__BB0_43:
	setp.eq.s32 	%p33, %r160, 0;
	mov.u32 	%r168, %r160;
	@%p33 bra 	$L__BB0_54;
$L__BB0_44:
	mov.u32 	%r50, %r168;
	setp.lt.u32 	%p34, %r25, 7;
	add.s32 	%r168, %r50, -1;
	cvt.u64.u32 	%rd105, %r37;
	cvt.s64.s32 	%rd106, %r50;
	add.s64 	%rd107, %rd106, %rd105;
	shl.b64 	%rd108, %rd107, 3;
	add.s64 	%rd18, %rd36, %rd108;
	mul.lo.s32 	%r52, %r168, %r95;
	mov.b32 	%r166, 0;
	@%p34 bra 	$L__BB0_45;
	bra.uni 	$L__BB0_69;
$L__BB0_45:
	setp.eq.s32 	%p36, %r27, 0;
	@%p36 bra 	$L__BB0_53;
	setp.lt.u32 	%p37, %r28, 3;
	@%p37 bra 	$L__BB0_48;
	ld.f64 	%fd106, [%rd18+-8];
	add.s32 	%r122, %r166, %r52;
	mul.wide.s32 	%rd113, %r122, 8;
	add.s64 	%rd114, %rd35, %rd113;
	ld.f64 	%fd107, [%rd114];
	mul.f64 	%fd108, %fd106, %fd107;
	mul.wide.u32 	%rd115, %r166, 8;
	add.s64 	%rd116, %rd38, %rd115;
	ld.f64 	%fd109, [%rd116];
	sub.f64 	%fd110, %fd109, %fd108;
	st.f64 	[%rd116], %fd110;
	ld.f64 	%fd111, [%rd18+-8];
	ld.f64 	%fd112, [%rd114+8];
	mul.f64 	%fd113, %fd111, %fd112;
	ld.f64 	%fd114, [%rd116+8];
	sub.f64 	%fd115, %fd114, %fd113;
	st.f64 	[%rd116+8], %fd115;
	ld.f64 	%fd116, [%rd18+-8];
	ld.f64 	%fd117, [%rd114+16];
	mul.f64 	%fd118, %fd116, %fd117;
	ld.f64 	%fd119, [%rd116+16];
	sub.f64 	%fd120, %fd119, %fd118;
	st.f64 	[%rd116+16], %fd120;
	ld.f64 	%fd121, [%rd18+-8];
	ld.f64 	%fd122, [%rd114+24];
	mul.f64 	%fd123, %fd121, %fd122;
	ld.f64 	%fd124, [%rd116+24];
	sub.f64 	%fd125, %fd124, %fd123;
	st.f64 	[%rd116+24], %fd125;
	add.s32 	%r166, %r166, 4;
$L__BB0_48:
	setp.eq.s32 	%p38, %r29, 0;
	@%p38 bra 	$L__BB0_53;
	setp.eq.s32 	%p39, %r29, 1;
	@%p39 bra 	$L__BB0_51;
	ld.f64 	%fd126, [%rd18+-8];
	add.s32 	%r123, %r166, %r52;
	mul.wide.s32 	%rd117, %r123, 8;
	add.s64 	%rd118, %rd35, %rd117;
	ld.f64 	%fd127, [%rd118];
	mul.f64 	%fd128, %fd126, %fd127;
	mul.wide.u32 	%rd119, %r166, 8;
	add.s64 	%rd120, %rd38, %rd119;
	ld.f64 	%fd129, [%rd120];
	sub.f64 	%fd130, %fd129, %fd128;
	st.f64 	[%rd120], %fd130;
	ld.f64 	%fd131, [%rd18+-8];
	ld.f64 	%fd132, [%rd118+8];
	mul.f64 	%fd133, %fd131, %fd132;
	ld.f64 	%fd134, [%rd120+8];
	sub.f64 	%fd135, %fd134, %fd133;
	st.f64 	[%rd120+8], %fd135;
	add.s32 	%r166, %r166, 2;
$L__BB0_51:
	setp.eq.s32 	%p40, %r32, 0;
	@%p40 bra 	$L__BB0_53;
	ld.f64 	%fd136, [%rd18+-8];
	add.s32 	%r124, %r166, %r52;
	mul.wide.s32 	%rd121, %r124, 8;
	add.s64 	%rd122, %rd35, %rd121;
	ld.f64 	%fd137, [%rd122];
	mul.f64 	%fd138, %fd136, %fd137;
	mul.wide.u32 	%rd123, %r166, 8;
	add.s64 	%rd124, %rd38, %rd123;
	ld.f64 	%fd139, [%rd124];
	sub.f64 	%fd140, %fd139, %fd138;
	st.f64 	[%rd124], %fd140;
$L__BB0_53:
	setp.gt.s32 	%p41, %r50, 1;
	@%p41 bra 	$L__BB0_44;
$L__BB0_54:
	setp.lt.u32 	%p42, %r25, 15;
	mov.f64 	%fd371, 0d0000000000000000;
	mov.b32 	%r172, 0;
	@%p42 bra 	$L__BB0_57;
	mov.f64 	%fd371, 0d0000000000000000;
	mov.b32 	%r170, 0;
$L__BB0_56:
	.pragma "nounroll";
	mul.wide.u32 	%rd125, %r170, 8;
	add.s64 	%rd126, %rd38, %rd125;
	ld.f64 	%fd144, [%rd126];
	fma.rn.f64 	%fd145, %fd144, %fd144, %fd371;
	ld.f64 	%fd146, [%rd126+8];
	fma.rn.f64 	%fd147, %fd146, %fd146, %fd145;
	ld.f64 	%fd148, [%rd126+16];
	fma.rn.f64 	%fd149, %fd148, %fd148, %fd147;
	ld.f64 	%fd150, [%rd126+24];
	fma.rn.f64 	%fd151, %fd150, %fd150, %fd149;
	ld.f64 	%fd152, [%rd126+32];
	fma.rn.f64 	%fd153, %fd152, %fd152, %fd151;
	ld.f64 	%fd154, [%rd126+40];
	fma.rn.f64 	%fd155, %fd154, %fd154, %fd153;
	ld.f64 	%fd156, [%rd126+48];
	fma.rn.f64 	%fd157, %fd156, %fd156, %fd155;
	ld.f64 	%fd158, [%rd126+56];
	fma.rn.f64 	%fd159, %fd158, %fd158, %fd157;
	ld.f64 	%fd160, [%rd126+64];
	fma.rn.f64 	%fd161, %fd160, %fd160, %fd159;
	ld.f64 	%fd162, [%rd126+72];
	fma.rn.f64 	%fd163, %fd162, %fd162, %fd161;
	ld.f64 	%fd164, [%rd126+80];
	fma.rn.f64 	%fd165, %fd164, %fd164, %fd163;
	ld.f64 	%fd166, [%rd126+88];
	fma.rn.f64 	%fd167, %fd166, %fd166, %fd165;
	ld.f64 	%fd168, [%rd126+96];
	fma.rn.f64 	%fd169, %fd168, %fd168, %fd167;
	ld.f64 	%fd170, [%rd126+104];
	fma.rn.f64 	%fd171, %fd170, %fd170, %fd169;
	ld.f64 	%fd172, [%rd126+112];
	fma.rn.f64 	%fd173, %fd172, %fd172, %fd171;
	ld.f64 	%fd174, [%rd126+120];
	fma.rn.f64 	%fd371, %fd174, %fd174, %fd173;
	add.s32 	%r170, %r170, 16;
	setp.ne.s32 	%p43, %r170, %r30;
	mov.u32 	%r172, %r30;
	@%p43 bra 	$L__BB0_56;
$L__BB0_57:
	setp.eq.s32 	%p44, %r26, 0;
	@%p44 bra 	$L__BB0_67;
	add.s32 	%r127, %r26, -1;
	setp.lt.u32 	%p45, %r127, 7;
	@%p45 bra 	$L__BB0_60;
	mul.wide.u32 	%rd127, %r172, 8;
	add.s64 	%rd128, %rd38, %rd127;
	ld.f64 	%fd176, [%rd128];
	fma.rn.f64 	%fd177, %fd176, %fd176, %fd371;
	ld.f64 	%fd178, [%rd128+8];
	fma.rn.f64 	%fd179, %fd178, %fd178, %fd177;
	ld.f64 	%fd180, [%rd128+16];
	fma.rn.f64 	%fd181, %fd180, %fd180, %fd179;
	ld.f64 	%fd182, [%rd128+24];
	fma.rn.f64 	%fd183, %fd182, %fd182, %fd181;
	ld.f64 	%fd184, [%rd128+32];
	fma.rn.f64 	%fd185, %fd184, %fd184, %fd183;
	ld.f64 	%fd186, [%rd128+40];
	fma.rn.f64 	%fd187, %fd186, %fd186, %fd185;
	ld.f64 	%fd188, [%rd128+48];
	fma.rn.f64 	%fd189, %fd188, %fd188, %fd187;
	ld.f64 	%fd190, [%rd128+56];
	fma.rn.f64 	%fd371, %fd190, %fd190, %fd189;
	add.s32 	%r172, %r172, 8;
$L__BB0_60:
	setp.eq.s32 	%p46, %r27, 0;
	@%p46 bra 	$L__BB0_67;
	setp.lt.u32 	%p47, %r28, 3;
	@%p47 bra 	$L__BB0_63;
	mul.wide.u32 	%rd129, %r172, 8;
	add.s64 	%rd130, %rd38, %rd129;
	ld.f64 	%fd192, [%rd130];
	fma.rn.f64 	%fd193, %fd192, %fd192, %fd371;
	ld.f64 	%fd194, [%rd130+8];
	fma.rn.f64 	%fd195, %fd194, %fd194, %fd193;
	ld.f64 	%fd196, [%rd130+16];
	fma.rn.f64 	%fd197, %fd196, %fd196, %fd195;
	ld.f64 	%fd198, [%rd130+24];
	fma.rn.f64 	%fd371, %fd198, %fd198, %fd197;
	add.s32 	%r172, %r172, 4;
$L__BB0_63:
	setp.eq.s32 	%p48, %r29, 0;
	@%p48 bra 	$L__BB0_67;
	setp.eq.s32 	%p49, %r29, 1;
	mul.wide.u32 	%rd131, %r172, 8;
	add.s64 	%rd19, %rd38, %rd131;
	ld.f64 	%fd199, [%rd19];
	fma.rn.f64 	%fd371, %fd199, %fd199, %fd371;
	@%p49 bra 	$L__BB0_67;
	setp.eq.s32 	%p50, %r29, 2;
	ld.f64 	%fd200, [%rd19+8];
	fma.rn.f64 	%fd371, %fd200, %fd200, %fd371;
	@%p50 bra 	$L__BB0_67;
	ld.f64 	%fd201, [%rd19+16];
	fma.rn.f64 	%fd371, %fd201, %fd201, %fd371;
$L__BB0_67:
	setp.lt.u32 	%p51, %r25, 7;
	sqrt.rn.f64 	%fd15, %fd371;
	mov.b32 	%r175, 0;
	@%p51 bra 	$L__BB0_72;
	mov.b32 	%r177, 0;
	bra.uni 	$L__BB0_71;
$L__BB0_69:
	mov.b32 	%r169, 0;
$L__BB0_70:
	.pragma "nounroll";
	ld.f64 	%fd66, [%rd18+-8];
	add.s32 	%r121, %r169, %r52;
	mul.wide.s32 	%rd109, %r121, 8;
	add.s64 	%rd110, %rd35, %rd109;
	ld.f64 	%fd67, [%rd110];
	mul.f64 	%fd68, %fd66, %fd67;
	mul.wide.u32 	%rd111, %r169, 8;
	add.s64 	%rd112, %rd38, %rd111;
	ld.f64 	%fd69, [%rd112];
	sub.f64 	%fd70, %fd69, %fd68;
	st.f64 	[%rd112], %fd70;
	ld.f64 	%fd71, [%rd18+-8];
	ld.f64 	%fd72, [%rd110+8];
	mul.f64 	%fd73, %fd71, %fd72;
	ld.f64 	%fd74, [%rd112+8];
	sub.f64 	%fd75, %fd74, %fd73;
	st.f64 	[%rd112+8], %fd75;
	ld.f64 	%fd76, [%rd18+-8];
	ld.f64 	%fd77, [%rd110+16];
	mul.f64 	%fd78, %fd76, %fd77;
	ld.f64 	%fd79, [%rd112+16];
	sub.f64 	%fd80, %fd79, %fd78;
	st.f64 	[%rd112+16], %fd80;
	ld.f64 	%fd81, [%rd18+-8];
	ld.f64 	%fd82, [%rd110+24];
	mul.f64 	%fd83, %fd81, %fd82;
	ld.f64 	%fd84, [%rd112+24];
	sub.f64 	%fd85, %fd84, %fd83;
	st.f64 	[%rd112+24], %fd85;
	ld.f64 	%fd86, [%rd18+-8];
	ld.f64 	%fd87, [%rd110+32];
	mul.f64 	%fd88, %fd86, %fd87;
	ld.f64 	%fd89, [%rd112+32];
	sub.f64 	%fd90, %fd89, %fd88;
	st.f64 	[%rd112+32], %fd90;
	ld.f64 	%fd91, [%rd18+-8];
	ld.f64 	%fd92, [%rd110+40];
	mul.f64 	%fd93, %fd91, %fd92;
	ld.f64 	%fd94, [%rd112+40];
	sub.f64 	%fd95, %fd94, %fd93;
	st.f64 	[%rd112+40], %fd95;
	ld.f64 	%fd96, [%rd18+-8];
	ld.f64 	%fd97, [%rd110+48];
	mul.f64 	%fd98, %fd96, %fd97;
	ld.f64 	%fd99, [%rd112+48];
	sub.f64 	%fd100, %fd99, %fd98;
	st.f64 	[%rd112+48], %fd100;
	ld.f64 	%fd101, [%rd18+-8];
	ld.f64 	%fd102, [%rd110+56];
	mul.f64 	%fd103, %fd101, %fd102;
	ld.f64 	%fd104, [%rd112+56];
	sub.f64 	%fd105, %fd104, %fd103;
	st.f64 	[%rd112+56], %fd105;
	add.s32 	%r169, %r169, 8;
	setp.eq.s32 	%p35, %r169, %r31;
	mov.u32 	%r166, %r31;
	@%p35 bra 	$L__BB0_45;
	bra.uni 	$L__BB0_70;
$L__BB0_71:
	.pragma "nounroll";
	mul.wide.u32 	%rd132, %r177, 8;
	add.s64 	%rd133, %rd38, %rd132;
	ld.f64 	%fd202, [%rd133];
	div.rn.f64 	%fd203, %fd202, %fd15;
	add.s32 	%r130, %r177, %r37;
	mul.wide.u32 	%rd134, %r130, 8;
	add.s64 	%rd135, %rd35, %rd134;
	st.f64 	[%rd135], %fd203;
	ld.f64 	%fd204, [%rd133+8];
	div.rn.f64 	%fd205, %fd204, %fd15;
	st.f64 	[%rd135+8], %fd205;
	ld.f64 	%fd206, [%rd133+16];
	div.rn.f64 	%fd207, %fd206, %fd15;
	st.f64 	[%rd135+16], %fd207;
	ld.f64 	%fd208, [%rd133+24];
	div.rn.f64 	%fd209, %fd208, %fd15;
	st.f64 	[%rd135+24], %fd209;
	ld.f64 	%fd210, [%rd133+32];
	div.rn.f64 	%fd211, %fd210, %fd15;
	st.f64 	[%rd135+32], %fd211;
	ld.f64 	%fd212, [%rd133+40];
	div.rn.f64 	%fd213, %fd212, %fd15;
	st.f64 	[%rd135+40], %fd213;
	ld.f64 	%fd214, [%rd133+48];
	div.rn.f64 	%fd215, %fd214, %fd15;
	st.f64 	[%rd135+48], %fd215;
	ld.f64 	%fd216, [%rd133+56];
	div.rn.f64 	%fd217, %fd216, %fd15;
	st.f64 	[%rd135+56], %fd217;
	add.s32 	%r177, %r177, 8;
	setp.eq.s32 	%p52, %r177, %r31;
	mov.u32 	%r175, %r31;
	@%p52 bra 	$L__BB0_72;
	bra.uni 	$L__BB0_71;
$L__BB0_72:
	setp.eq.s32 	%p53, %r27, 0;
	mov.u32 	%r178, %r160;
	@%p53 bra 	$L__BB0_80;
	setp.lt.u32 	%p54, %r28, 3;
	@%p54 bra 	$L__BB0_75;
	cvt.u64.u32 	%rd136, %r175;
	mul.wide.u32 	%rd137, %r175, 8;
	add.s64 	%rd138, %rd38, %rd137;
	ld.f64 	%fd218, [%rd138];
	div.rn.f64 	%fd219, %fd218, %fd15;
	add.s32 	%r131, %r175, %r37;
	mul.wide.u32 	%rd139, %r131, 8;
	add.s64 	%rd140, %rd35, %rd139;
	st.f64 	[%rd140], %fd219;
	ld.f64 	%fd220, [%rd138+8];
	div.rn.f64 	%fd221, %fd220, %fd15;
	cvt.u64.u32 	%rd141, %r37;
	add.s64 	%rd142, %rd136, %rd141;
	shl.b64 	%rd143, %rd142, 3;
	add.s64 	%rd144, %rd35, %rd143;
	st.f64 	[%rd144+8], %fd221;
	ld.f64 	%fd222, [%rd138+16];
	div.rn.f64 	%fd223, %fd222, %fd15;
	st.f64 	[%rd144+16], %fd223;
	ld.f64 	%fd224, [%rd138+24];
	div.rn.f64 	%fd225, %fd224, %fd15;
	st.f64 	[%rd144+24], %fd225;
	add.s32 	%r175, %r175, 4;
$L__BB0_75:
	setp.eq.s32 	%p55, %r29, 0;
	mov.u32 	%r178, %r160;
	@%p55 bra 	$L__BB0_80;
	setp.eq.s32 	%p56, %r29, 1;
	@%p56 bra 	$L__BB0_78;
	cvt.u64.u32 	%rd145, %r175;
	mul.wide.u32 	%rd146, %r175, 8;
	add.s64 	%rd147, %rd38, %rd146;
	ld.f64 	%fd226, [%rd147];
	div.rn.f64 	%fd227, %fd226, %fd15;
	add.s32 	%r132, %r175, %r37;
	mul.wide.u32 	%rd148, %r132, 8;
	add.s64 	%rd149, %rd35, %rd148;
	st.f64 	[%rd149], %fd227;
	ld.f64 	%fd228, [%rd147+8];
	div.rn.f64 	%fd229, %fd228, %fd15;
	cvt.u64.u32 	%rd150, %r37;
	add.s64 	%rd151, %rd145, %rd150;
	shl.b64 	%rd152, %rd151, 3;
	add.s64 	%rd153, %rd35, %rd152;
	st.f64 	[%rd153+8], %fd229;
	add.s32 	%r175, %r175, 2;
$L__BB0_78:
	setp.eq.s32 	%p57, %r32, 0;
	mov.u32 	%r178, %r160;
	@%p57 bra 	$L__BB0_80;
	mul.wide.u32 	%rd154, %r175, 8;
	add.s64 	%rd155, %rd38, %rd154;
	ld.f64 	%fd230, [%rd155];
	div.rn.f64 	%fd231, %fd230, %fd15;
	add.s32 	%r133, %r175, %r37;
	mul.wide.u32 	%rd156, %r133, 8;
	add.s64 	%rd157, %rd35, %rd156;
	st.f64 	[%rd157], %fd231;
	mov.u32 	%r178, %r160;
$L__BB0_80:
	setp.lt.u32 	%p58, %r25, 7;
	mul.lo.s32 	%r70, %r178, %r95;
	mov.b32 	%r181, 0;
	@%p58 bra 	$L__BB0_83;
	mov.b32 	%r179, 0;
$L__BB0_82:
	.pragma "nounroll";
	add.s32 	%r136, %r179, %r70;
	mul.wide.u32 	%rd158, %r136, 8;
	add.s64 	%rd159, %rd34, %rd158;
	ld.f64 	%fd232, [%rd159];
	mul.wide.u32 	%rd160, %r179, 8;
	add.s64 	%rd161, %rd38, %rd160;
	st.f64 	[%rd161], %fd232;
	add.s32 	%r137, %r179, %r37;
	mul.wide.u32 	%rd162, %r137, 8;
	add.s64 	%rd163, %rd35, %rd162;
	ld.f64 	%fd233, [%rd163];
	add.s64 	%rd164, %rd39, %rd160;
	st.f64 	[%rd164], %fd233;
	ld.f64 	%fd234, [%rd159+8];
	st.f64 	[%rd161+8], %fd234;
	ld.f64 	%fd235, [%rd163+8];
	st.f64 	[%rd164+8], %fd235;
	ld.f64 	%fd236, [%rd159+16];
	st.f64 	[%rd161+16], %fd236;
	ld.f64 	%fd237, [%rd163+16];
	st.f64 	[%rd164+16], %fd237;
	ld.f64 	%fd238, [%rd159+24];
	st.f64 	[%rd161+24], %fd238;
	ld.f64 	%fd239, [%rd163+24];
	st.f64 	[%rd164+24], %fd239;
	ld.f64 	%fd240, [%rd159+32];
	st.f64 	[%rd161+32], %fd240;
	ld.f64 	%fd241, [%rd163+32];
	st.f64 	[%rd164+32], %fd241;
	ld.f64 	%fd242, [%rd159+40];
	st.f64 	[%rd161+40], %fd242;
	ld.f64 	%fd243, [%rd163+40];
	st.f64 	[%rd164+40], %fd243;
	ld.f64 	%fd244, [%rd159+48];
	st.f64 	[%rd161+48], %fd244;
	ld.f64 	%fd245, [%rd163+48];
	st.f64 	[%rd164+48], %fd245;
	ld.f64 	%fd246, [%rd159+56];
	st.f64 	[%rd161+56], %fd246;
	ld.f64 	%fd247, [%rd163+56];
	st.f64 	[%rd164+56], %fd247;
	add.s32 	%r179, %r179, 8;
	setp.ne.s32 	%p59, %r179, %r31;
	mov.u32 	%r181, %r31;
	@%p59 bra 	$L__BB0_82;
$L__BB0_83:
	setp.eq.s32 	%p60, %r27, 0;
	@%p60 bra 	$L__BB0_91;
	setp.lt.u32 	%p61, %r28, 3;
	@%p61 bra 	$L__BB0_86;
	add.s32 	%r138, %r181, %r70;
	mul.wide.u32 	%rd165, %r138, 8;
	add.s64 	%rd166, %rd34, %rd165;
	ld.f64 	%fd248, [%rd166];
	cvt.u64.u32 	%rd167, %r181;
	mul.wide.u32 	%rd168, %r181, 8;
	add.s64 	%rd169, %rd38, %rd168;
	st.f64 	[%rd169], %fd248;
	add.s32 	%r139, %r181, %r37;
	mul.wide.u32 	%rd170, %r139, 8;
	add.s64 	%rd171, %rd35, %rd170;
	ld.f64 	%fd249, [%rd171];
	add.s64 	%rd172, %rd39, %rd168;
	st.f64 	[%rd172], %fd249;
	cvt.u64.u32 	%rd173, %r70;
	add.s64 	%rd174, %rd167, %rd173;
	shl.b64 	%rd175, %rd174, 3;
	add.s64 	%rd176, %rd34, %rd175;
	ld.f64 	%fd250, [%rd176+8];
	st.f64 	[%rd169+8], %fd250;
	cvt.u64.u32 	%rd177, %r37;
	add.s64 	%rd178, %rd167, %rd177;
	shl.b64 	%rd179, %rd178, 3;
	add.s64 	%rd180, %rd35, %rd179;
	ld.f64 	%fd251, [%rd180+8];
	st.f64 	[%rd172+8], %fd251;
	ld.f64 	%fd252, [%rd176+16];
	st.f64 	[%rd169+16], %fd252;
	ld.f64 	%fd253, [%rd180+16];
	st.f64 	[%rd172+16], %fd253;
	ld.f64 	%fd254, [%rd176+24];
	st.f64 	[%rd169+24], %fd254;
	ld.f64 	%fd255, [%rd180+24];
	st.f64 	[%rd172+24], %fd255;
	add.s32 	%r181, %r181, 4;
$L__BB0_86:
	setp.eq.s32 	%p62, %r29, 0;
	@%p62 bra 	$L__BB0_91;
	setp.eq.s32 	%p63, %r29, 1;
	@%p63 bra 	$L__BB0_89;
	add.s32 	%r140, %r181, %r70;
	mul.wide.u32 	%rd181, %r140, 8;
	add.s64 	%rd182, %rd34, %rd181;
	ld.f64 	%fd256, [%rd182];
	cvt.u64.u32 	%rd183, %r181;
	mul.wide.u32 	%rd184, %r181, 8;
	add.s64 	%rd185, %rd38, %rd184;
	st.f64 	[%rd185], %fd256;
	add.s32 	%r141, %r181, %r37;
	mul.wide.u32 	%rd186, %r141, 8;
	add.s64 	%rd187, %rd35, %rd186;
	ld.f64 	%fd257, [%rd187];
	add.s64 	%rd188, %rd39, %rd184;
	st.f64 	[%rd188], %fd257;
	cvt.u64.u32 	%rd189, %r70;
	add.s64 	%rd190, %rd183, %rd189;
	shl.b64 	%rd191, %rd190, 3;
	add.s64 	%rd192, %rd34, %rd191;
	ld.f64 	%fd258, [%rd192+8];
	st.f64 	[%rd185+8], %fd258;
	cvt.u64.u32 	%rd193, %r37;
	add.s64 	%rd194, %rd183, %rd193;
	shl.b64 	%rd195, %rd194, 3;
	add.s64 	%rd196, %rd35, %rd195;
	ld.f64 	%fd259, [%rd196+8];
	st.f64 	[%rd188+8], %fd259;
	add.s32 	%r181, %r181, 2;
$L__BB0_89:
	setp.eq.s32 	%p64, %r32, 0;
	@%p64 bra 	$L__BB0_91;
	add.s32 	%r142, %r181, %r70;
	mul.wide.u32 	%rd197, %r142, 8;
	add.s64 	%rd198, %rd34, %rd197;
	ld.f64 	%fd260, [%rd198];
	mul.wide.u32 	%rd199, %r181, 8;
	add.s64 	%rd200, %rd38, %rd199;
	st.f64 	[%rd200], %fd260;
	add.s32 	%r143, %r181, %r37;
	mul.wide.u32 	%rd201, %r143, 8;
	add.s64 	%rd202, %rd35, %rd201;
	ld.f64 	%fd261, [%rd202];
	add.s64 	%rd203, %rd39, %rd199;
	st.f64 	[%rd203], %fd261;
$L__BB0_91:
	setp.lt.u32 	%p65, %r25, 15;
	mov.f64 	%fd379, 0d0000000000000000;
	mov.b32 	%r185, 0;
	@%p65 bra 	$L__BB0_94;
	mov.f64 	%fd379, 0d0000000000000000;
	mov.b32 	%r183, 0;
$L__BB0_93:
	.pragma "nounroll";
	mul.wide.u32 	%rd204, %r183, 8;
	add.s64 	%rd205, %rd38, %rd204;
	ld.f64 	%fd265, [%rd205];
	add.s64 	%rd206, %rd39, %rd204;
	ld.f64 	%fd266, [%rd206];
	fma.rn.f64 	%fd267, %fd265, %fd266, %fd379;
	ld.f64 	%fd268, [%rd205+8];
	ld.f64 	%fd269, [%rd206+8];
	fma.rn.f64 	%fd270, %fd268, %fd269, %fd267;
	ld.f64 	%fd271, [%rd205+16];
	ld.f64 	%fd272, [%rd206+16];
	fma.rn.f64 	%fd273, %fd271, %fd272, %fd270;
	ld.f64 	%fd274, [%rd205+24];
	ld.f64 	%fd275, [%rd206+24];
	fma.rn.f64 	%fd276, %fd274, %fd275, %fd273;
	ld.f64 	%fd277, [%rd205+32];
	ld.f64 	%fd278, [%rd206+32];
	fma.rn.f64 	%fd279, %fd277, %fd278, %fd276;
	ld.f64 	%fd280, [%rd205+40];
	ld.f64 	%fd281, [%rd206+40];
	fma.rn.f64 	%fd282, %fd280, %fd281, %fd279;
	ld.f64 	%fd283, [%rd205+48];
	ld.f64 	%fd284, [%rd206+48];
	fma.rn.f64 	%fd285, %fd283, %fd284, %fd282;
	ld.f64 	%fd286, [%rd205+56];
	ld.f64 	%fd287, [%rd206+56];
	fma.rn.f64 	%fd288, %fd286, %fd287, %fd285;
	ld.f64 	%fd289, [%rd205+64];
	ld.f64 	%fd290, [%rd206+64];
	fma.rn.f64 	%fd291, %fd289, %fd290, %fd288;
	ld.f64 	%fd292, [%rd205+72];
	ld.f64 	%fd293, [%rd206+72];
	fma.rn.f64 	%fd294, %fd292, %fd293, %fd291;
	ld.f64 	%fd295, [%rd205+80];
	ld.f64 	%fd296, [%rd206+80];
	fma.rn.f64 	%fd297, %fd295, %fd296, %fd294;
	ld.f64 	%fd298, [%rd205+88];
	ld.f64 	%fd299, [%rd206+88];
	fma.rn.f64 	%fd300, %fd298, %fd299, %fd297;
	ld.f64 	%fd301, [%rd205+96];
	ld.f64 	%fd302, [%rd206+96];
	fma.rn.f64 	%fd303, %fd301, %fd302, %fd300;
	ld.f64 	%fd304, [%rd205+104];
	ld.f64 	%fd305, [%rd206+104];
	fma.rn.f64 	%fd306, %fd304, %fd305, %fd303;
	ld.f64 	%fd307, [%rd205+112];
	ld.f64 	%fd308, [%rd206+112];
	fma.rn.f64 	%fd309, %fd307, %fd308, %fd306;
	ld.f64 	%fd310, [%rd205+120];
	ld.f64 	%fd311, [%rd206+120];
	fma.rn.f64 	%fd379, %fd310, %fd311, %fd309;
	add.s32 	%r183, %r183, 16;
	setp.ne.s32 	%p66, %r183, %r30;
	mov.u32 	%r185, %r30;
	@%p66 bra 	$L__BB0_93;
$L__BB0_94:
	setp.eq.s32 	%p67, %r26, 0;
	@%p67 bra 	$L__BB0_104;
	add.s32 	%r146, %r26, -1;
	setp.lt.u32 	%p68, %r146, 7;
	@%p68 bra 	$L__BB0_97;
	mul.wide.u32 	%rd207, %r185, 8;
	add.s64 	%rd208, %rd38, %rd207;
	ld.f64 	%fd313, [%rd208];
	add.s64 	%rd209, %rd39, %rd207;
	ld.f64 	%fd314, [%rd209];
	fma.rn.f64 	%fd315, %fd313, %fd314, %fd379;
	ld.f64 	%fd316, [%rd208+8];
	ld.f64 	%fd317, [%rd209+8];
	fma.rn.f64 	%fd318, %fd316, %fd317, %fd315;
	ld.f64 	%fd319, [%rd208+16];
	ld.f64 	%fd320, [%rd209+16];
	fma.rn.f64 	%fd321, %fd319, %fd320, %fd318;
	ld.f64 	%fd322, [%rd208+24];
	ld.f64 	%fd323, [%rd209+24];
	fma.rn.f64 	%fd324, %fd322, %fd323, %fd321;
	ld.f64 	%fd325, [%rd208+32];
	ld.f64 	%fd326, [%rd209+32];
	fma.rn.f64 	%fd327, %fd325, %fd326, %fd324;
	ld.f64 	%fd328, [%rd208+40];
	ld.f64 	%fd329, [%rd209+40];
	fma.rn.f64 	%fd330, %fd328, %fd329, %fd327;
	ld.f64 	%fd331, [%rd208+48];
	ld.f64 	%fd332, [%rd209+48];
	fma.rn.f64 	%fd333, %fd331, %fd332, %fd330;
	ld.f64 	%fd334, [%rd208+56];
	ld.f64 	%fd335, [%rd209+56];
	fma.rn.f64 	%fd379, %fd334, %fd335, %fd333;
	add.s32 	%r185, %r185, 8;
$L__BB0_97:
	setp.eq.s32 	%p69, %r27, 0;
	@%p69 bra 	$L__BB0_104;
	setp.lt.u32 	%p70, %r28, 3;
	@%p70 bra 	$L__BB0_100;
	mul.wide.u32 	%rd210, %r185, 8;
	add.s64 	%rd211, %rd38, %rd210;
	ld.f64 	%fd337, [%rd211];
	add.s64 	%rd212, %rd39, %rd210;
	ld.f64 	%fd338, [%rd212];
	fma.rn.f64 	%fd339, %fd337, %fd338, %fd379;
	ld.f64 	%fd340, [%rd211+8];
	ld.f64 	%fd341, [%rd212+8];
	fma.rn.f64 	%fd342, %fd340, %fd341, %fd339;
	ld.f64 	%fd343, [%rd211+16];
	ld.f64 	%fd344, [%rd212+16];
	fma.rn.f64 	%fd345, %fd343, %fd344, %fd342;
	ld.f64 	%fd346, [%rd211+24];
	ld.f64 	%fd347, [%rd212+24];
	fma.rn.f64 	%fd379, %fd346, %fd347, %fd345;
	add.s32 	%r185, %r185, 4;
$L__BB0_100:
	setp.eq.s32 	%p71, %r29, 0;
	@%p71 bra 	$L__BB0_104;
	setp.eq.s32 	%p72, %r29, 1;
	mul.wide.u32 	%rd213, %r185, 8;
	add.s64 	%rd20, %rd38, %rd213;
	ld.f64 	%fd348, [%rd20];
	add.s64 	%rd21, %rd39, %rd213;
	ld.f64 	%fd349, [%rd21];
	fma.rn.f64 	%fd379, %fd348, %fd349, %fd379;
	@%p72 bra 	$L__BB0_104;
	setp.eq.s32 	%p73, %r29, 2;
	ld.f64 	%fd350, [%rd20+8];
	ld.f64 	%fd351, [%rd21+8];
	fma.rn.f64 	%fd379, %fd350, %fd351, %fd379;
	@%p73 bra 	$L__BB0_104;
	ld.f64 	%fd352, [%rd20+16];
	ld.f64 	%fd353, [%rd21+16];
	fma.rn.f64 	%fd379, %fd352, %fd353, %fd379;
$L__BB0_104:
	add.s32 	%r147, %r70, %r160;
	mul.wide.u32 	%rd214, %r147, 8;
	add.s64 	%rd215, %rd36, %rd214;
	st.f64 	[%rd215], %fd379;
	add.s32 	%r178, %r178, 1;
	setp.ne.s32 	%p74, %r178, %r95;
	@%p74 bra 	$L__BB0_80;
	add.s32 	%r160, %r160, 1;
	setp.ne.s32 	%p75, %r160, %r95;
	@%p75 bra 	$L__BB0_30;
$L__BB0_106:
	setp.eq.s32 	%p76, %r95, 0;
	{ // callseq 5, 0
	.param .b64 param0;
	st.param.b64 	[param0], %rd38;
	call.uni 
	free, 
	(
	param0
	);
	} // callseq 5
	{ // callseq 6, 0
	.param .b64 param0;
	st.param.b64 	[param0], %rd39;
	call.uni 
	free, 
	(
	param0
	);
	} // callseq 6
	@%p76 bra 	$L__BB0_112;
	max.u32 	%r87, %r2, 1;
	setp.lt.u32 	%p77, %r2, 4;
	mov.b32 	%r189, 0;
	@%p77 bra 	$L__BB0_110;
	and.b32  	%r189, %r87, -4;
	neg.s32 	%r188, %r189;
	add.s64 	%rd228, %rd35, 16;
	add.s64 	%rd227, %rd36, 16;
	add.s64 	%rd24, %rd3, 16;
	add.s64 	%rd25, %rd2, 16;
	mov.u32 	%r187, %r21;
$L__BB0_109:
	mul.wide.s32 	%rd216, %r187, 8;
	add.s64 	%rd217, %rd24, %rd216;
	add.s64 	%rd218, %rd25, %rd216;
	ld.f64 	%fd354, [%rd228+-16];
	st.global.f64 	[%rd217+-16], %fd354;
	ld.f64 	%fd355, [%rd227+-16];
	st.global.f64 	[%rd218+-16], %fd355;
	ld.f64 	%fd356, [%rd228+-8];
	st.global.f64 	[%rd217+-8], %fd356;
	ld.f64 	%fd357, [%rd227+-8];
	st.global.f64 	[%rd218+-8], %fd357;
	ld.f64 	%fd358, [%rd228];
	st.global.f64 	[%rd217], %fd358;
	ld.f64 	%fd359, [%rd227];
	st.global.f64 	[%rd218], %fd359;
	ld.f64 	%fd360, [%rd228+8];
	st.global.f64 	[%rd217+8], %fd360;
	ld.f64 	%fd361, [%rd227+8];
	st.global.f64 	[%rd218+8], %fd361;
	add.s32 	%r188, %r188, 4;
	add.s64 	%rd228, %rd228, 32;
	add.s64 	%rd227, %rd227, 32;
	add.s32 	%r187, %r187, 4;
	setp.ne.s32 	%p78, %r188, 0;
	@%p78 bra 	$L__BB0_109;
$L__BB0_110:
	and.b32  	%r149, %r87, 1;
	setp.eq.b32 	%p79, %r149, 1;
	not.pred 	%p80, %p79;
	@%p80 bra 	$L__BB0_112;
	mul.wide.u32 	%rd219, %r189, 8;
	add.s64 	%rd220, %rd35, %rd219;
	ld.f64 	%fd362, [%rd220];
	add.s32 	%r150, %r189, %r21;
	mul.wide.s32 	%rd221, %r150, 8;
	add.s64 	%rd222, %rd3, %rd221;
	st.global.f64 	[%rd222], %fd362;
	add.s64 	%rd223, %rd36, %rd219;
	ld.f64 	%fd363, [%rd223];
	add.s64 	%rd224, %rd2, %rd221;
	st.global.f64 	[%rd224], %fd363;
$L__BB0_112:
	ret;

}


// ===== COMPILED SASS (sm_100) =====

	.target	sm_100

	.elftype	@"ET_EXEC"


//--------------------- .note.nv.tkinfo           --------------------------
	.section	.note.nv.tkinfo,"",@"SHT_NOTE"
	.sectionflags	@"SHF_NOTE_NV_TKINFO"
	.tkinfo
        /*0018*/ 	.word	0x00000002
        /*0030*/ 	.string	""
        /*0030*/ 	.string	"ptxas"
        /*0030*/ 	.string	"Cuda compilation tools, release 13.0, V13.0.88"
        /*0030*/ 	.string	"Build cuda_13.0.r13.0/compiler.36424714_0"
        /*0030*/ 	.string	"-arch sm_100 -m 64 "



//--------------------- .note.nv.cuinfo           --------------------------
	.section	.note.nv.cuinfo,"",@"SHT_NOTE"
	.sectionflags	@"SHF_NOTE_NV_CUINFO"
        /*0018*/ 	.short	0x0002
        /*001a*/ 	.short	0x0064
        /*001c*/ 	.short	0x0082
	.zero		2


//--------------------- .nv.info                  --------------------------
	.section	.nv.info,"",@"SHT_CUDA_INFO"
	.align	4


	//----- nvinfo : EIATTR_REGCOUNT
	.align		4
        /*0000*/ 	.byte	0x04, 0x2f
        /*0002*/ 	.short	(.L_1 - .L_0)
	.align		4
.L_0:
        /*0004*/ 	.word	index@(_Z12gram_schmidtPdS_S_ii)
        /*0008*/ 	.word	0x00000038


	//----- nvinfo : EIATTR_FRAME_SIZE
	.align		4
.L_1:
        /*000c*/ 	.byte	0x04, 0x11
        /*000e*/ 	.short	(.L_3 - .L_2)
	.align		4
.L_2:
        /*0010*/ 	.word	index@($__internal_1_$__cuda_sm20_dsqrt_rn_f64_mediumpath_v1)
        /*0014*/ 	.word	0x00000000


	//----- nvinfo : EIATTR_FRAME_SIZE
	.align		4
.L_3:
        /*0018*/ 	.byte	0x04, 0x11
        /*001a*/ 	.short	(.L_5 - .L_4)
	.align		4
.L_4:
        /*001c*/ 	.word	index@($__internal_0_$__cuda_sm20_div_rn_f64_full)
        /*0020*/ 	.word	0x00000000


	//----- nvinfo : EIATTR_FRAME_SIZE
	.align		4
.L_5:
        /*0024*/ 	.byte	0x04, 0x11
        /*0026*/ 	.short	(.L_7 - .L_6)
	.align		4
.L_6:
        /*0028*/ 	.word	index@(_Z12gram_schmidtPdS_S_ii)
        /*002c*/ 	.word	0x00000000


	//----- nvinfo : EIATTR_MIN_STACK_SIZE
	.align		4
.L_7:
        /*0030*/ 	.byte	0x04, 0x12
        /*0032*/ 	.short	(.L_9 - .L_8)
	.align		4
.L_8:
        /*0034*/ 	.word	index@(_Z12gram_schmidtPdS_S_ii)
        /*0038*/ 	.word	0x00000000
.L_9:


//--------------------- .nv.compat                --------------------------
	.section	.nv.compat,"",@"SHT_CUDA_COMPAT_INFO"
	.align	4
        /*0000*/ 	.byte	0x02, 0x09, 0x00, 0x00, 0x02, 0x02, 0x01, 0x00, 0x02, 0x05, 0x05, 0x00, 0x03, 0x07, 0x01, 0x01
        /*0010*/ 	.byte	0x02, 0x03, 0x00, 0x00, 0x02, 0x06, 0x01, 0x00, 0x04, 0x0b, 0x08, 0x00, 0x01, 0x00, 0x00, 0x00
        /*0020*/ 	.byte	0x00, 0x00, 0x00, 0x00


//--------------------- .nv.info._Z12gram_schmidtPdS_S_ii --------------------------
	.section	.nv.info._Z12gram_schmidtPdS_S_ii,"",@"SHT_CUDA_INFO"
	.sectionflags	@""
	.align	4


	//----- nvinfo : EIATTR_CUDA_API_VERSION
	.align		4
        /*0000*/ 	.byte	0x04, 0x37
        /*0002*/ 	.short	(.L_11 - .L_10)
.L_10:
        /*0004*/ 	.word	0x00000082


	//----- nvinfo : EIATTR_KPARAM_INFO
	.align		4
.L_11:
        /*0008*/ 	.byte	0x04, 0x17
        /*000a*/ 	.short	(.L_13 - .L_12)
.L_12:
        /*000c*/ 	.word	0x00000000
        /*0010*/ 	.short	0x0004
        /*0012*/ 	.short	0x001c
        /*0014*/ 	.byte	0x00, 0xf0, 0x11, 0x00


	//----- nvinfo : EIATTR_KPARAM_INFO
	.align		4
.L_13:
        /*0018*/ 	.byte	0x04, 0x17
        /*001a*/ 	.short	(.L_15 - .L_14)
.L_14:
        /*001c*/ 	.word	0x00000000
        /*0020*/ 	.short	0x0003
        /*0022*/ 	.short	0x0018
        /*0024*/ 	.byte	0x00, 0xf0, 0x11, 0x00


	//----- nvinfo : EIATTR_KPARAM_INFO
	.align		4
.L_15:
        /*0028*/ 	.byte	0x04, 0x17
        /*002a*/ 	.short	(.L_17 - .L_16)
.L_16:
        /*002c*/ 	.word	0x00000000
        /*0030*/ 	.short	0x0002
        /*0032*/ 	.short	0x0010
        /*0034*/ 	.byte	0x00, 0xf5, 0x21, 0x00


	//----- nvinfo : EIATTR_KPARAM_INFO
	.align		4
.L_17:
        /*0038*/ 	.byte	0x04, 0x17
        /*003a*/ 	.short	(.L_19 - .L_18)
.L_18:
        /*003c*/ 	.word	0x00000000
        /*0040*/ 	.short	0x0001
        /*0042*/ 	.short	0x0008
        /*0044*/ 	.byte	0x00, 0xf5, 0x21, 0x00


	//----- nvinfo : EIATTR_KPARAM_INFO
	.align		4
.L_19:
        /*0048*/ 	.byte	0x04, 0x17
        /*004a*/ 	.short	(.L_21 - .L_20)
.L_20:
        /*004c*/ 	.word	0x00000000
        /*0050*/ 	.short	0x0000
        /*0052*/ 	.short	0x0000
        /*0054*/ 	.byte	0x00, 0xf5, 0x21, 0x00


	//----- nvinfo : EIATTR_SPARSE_MMA_MASK
	.align		4
.L_21:
        /*0058*/ 	.byte	0x03, 0x50
        /*005a*/ 	.short	0x0000


	//----- nvinfo : EIATTR_MAXREG_COUNT
	.align		4
        /*005c*/ 	.byte	0x03, 0x1b
        /*005e*/ 	.short	0x00ff


	//----- nvinfo : EIATTR_EXTERNS
	.align		4
        /*0060*/ 	.byte	0x04, 0x0f
        /*0062*/ 	.short	(.L_23 - .L_22)


	//   ....[0]....
	.align		4
.L_22:
        /*0064*/ 	.word	index@(malloc)


	//   ....[1]....
	.align		4
        /*0068*/ 	.word	index@(free)


	//----- nvinfo : EIATTR_MERCURY_ISA_VERSION
	.align		4
.L_23:
        /*006c*/ 	.byte	0x03, 0x5f
        /*006e*/ 	.short	0x0101


	//----- nvinfo : EIATTR_VRC_CTA_INIT_COUNT
	.align		4
        /*0070*/ 	.byte	0x02, 0x4a
	.zero		1
	.zero		1


	//----- nvinfo : EIATTR_SYSCALL_OFFSETS
	.align		4
        /*0074*/ 	.byte	0x04, 0x46
        /*0076*/ 	.short	(.L_25 - .L_24)


	//   ....[0]....
.L_24:
        /*0078*/ 	.word	0x00000120


	//   ....[1]....
        /*007c*/ 	.word	0x00000190


	//   ....[2]....
        /*0080*/ 	.word	0x00000200


	//   ....[3]....
        /*0084*/ 	.word	0x00000290


	//   ....[4]....
        /*0088*/ 	.word	0x00000300


	//   ....[5]....
        /*008c*/ 	.word	0x00004de0


	//   ....[6]....
        /*0090*/ 	.word	0x00004e30


	//----- nvinfo : EIATTR_EXIT_INSTR_OFFSETS
	.align		4
.L_25:
        /*0094*/ 	.byte	0x04, 0x1c
        /*0096*/ 	.short	(.L_27 - .L_26)


	//   ....[0]....
.L_26:
        /*0098*/ 	.word	0x00000080


	//   ....[1]....
        /*009c*/ 	.word	0x00004e50


	//   ....[2]....
        /*00a0*/ 	.word	0x00005190


	//   ....[3]....
        /*00a4*/ 	.word	0x00005250


	//----- nvinfo : EIATTR_CRS_STACK_SIZE
	.align		4
.L_27:
        /*00a8*/ 	.byte	0x04, 0x1e
        /*00aa*/ 	.short	(.L_29 - .L_28)
.L_28:
        /*00ac*/ 	.word	0x00000000


	//----- nvinfo : EIATTR_CBANK_PARAM_SIZE
	.align		4
.L_29:
        /*00b0*/ 	.byte	0x03, 0x19
        /*00b2*/ 	.short	0x0020


	//----- nvinfo : EIATTR_PARAM_CBANK
	.align		4
        /*00b4*/ 	.byte	0x04, 0x0a
        /*00b6*/ 	.short	(.L_31 - .L_30)
	.align		4
.L_30:
        /*00b8*/ 	.word	index@(.nv.constant0._Z12gram_schmidtPdS_S_ii)
        /*00bc*/ 	.short	0x0380
        /*00be*/ 	.short	0x0020


	//----- nvinfo : EIATTR_SW_WAR
	.align		4
.L_31:
        /*00c0*/ 	.byte	0x04, 0x36
        /*00c2*/ 	.short	(.L_33 - .L_32)
.L_32:
        /*00c4*/ 	.word	0x00000008
.L_33:


//--------------------- .nv.callgraph             --------------------------
	.section	.nv.callgraph,"",@"SHT_CUDA_CALLGRAPH"
	.align	4
	.sectionentsize	8
	.align		4
        /*0000*/ 	.word	0x00000000
	.align		4
        /*0004*/ 	.word	0xffffffff
	.align		4
        /*0008*/ 	.word	index@(_Z12gram_schmidtPdS_S_ii)
	.align		4
        /*000c*/ 	.word	index@(free)
	.align		4
        /*0010*/ 	.word	index@(_Z12gram_schmidtPdS_S_ii)
	.align		4
        /*0014*/ 	.word	index@(malloc)
	.align		4
        /*0018*/ 	.word	0x00000000
	.align		4
        /*001c*/ 	.word	0xfffffffe
	.align		4
        /*0020*/ 	.word	0x00000000
	.align		4
        /*0024*/ 	.word	0xfffffffd
	.align		4
        /*0028*/ 	.word	0x00000000
	.align		4
        /*002c*/ 	.word	0xfffffffc


//--------------------- .nv.constant4             --------------------------
	.section	.nv.constant4,"a",@progbits
	.align	8
	.align		8
.nv.constant4:
        /*0000*/ 	.dword	malloc
	.align		8
        /*0008*/ 	.dword	free


//--------------------- .text._Z12gram_schmidtPdS_S_ii --------------------------
	.section	.text._Z12gram_schmidtPdS_S_ii,"ax",@progbits
	.align	128
        .global         _Z12gram_schmidtPdS_S_ii
        .type           _Z12gram_schmidtPdS_S_ii,@function
        .size           _Z12gram_schmidtPdS_S_ii,(.L_x_106 - _Z12gram_schmidtPdS_S_ii)
        .other          _Z12gram_schmidtPdS_S_ii,@"STO_CUDA_ENTRY STV_DEFAULT"
_Z12gram_schmidtPdS_S_ii:
.text._Z12gram_schmidtPdS_S_ii:
[----:B------:R-:W0:Y:S01]  /*0000*/  LDC R1, c[0x0][0x37c] ;  /* 0x0000df00ff017b82 */ /* 0x000e220000000800 */
[----:B------:R-:W1:Y:S01]  /*0010*/  S2R R31, SR_CTAID.X ;  /* 0x00000000001f7919 */ /* 0x000e620000002500 */
[----:B------:R-:W2:Y:S01]  /*0020*/  LDCU UR4, c[0x0][0x398] ;  /* 0x00007300ff0477ac */ /* 0x000ea20008000800 */
[----:B------:R-:W1:Y:S01]  /*0030*/  S2R R0, SR_TID.X ;  /* 0x0000000000007919 */ /* 0x000e620000002100 */
[----:B------:R-:W1:Y:S01]  /*0040*/  LDCU UR5, c[0x0][0x360] ;  /* 0x00006c00ff0577ac */ /* 0x000e620008000800 */
[----:B--2---:R-:W-:Y:S01]  /*0050*/  UIMAD UR4, UR4, UR4, URZ ;  /* 0x00000004040472a4 */ /* 0x004fe2000f8e02ff */
[----:B-1----:R-:W-:-:S05]  /*0060*/  IMAD R31, R31, UR5, R0 ;  /* 0x000000051f1f7c24 */ /* 0x002fca000f8e0200 */
[----:B------:R-:W-:-:S13]  /*0070*/  ISETP.GT.AND P0, PT, R31, UR4, PT ;  /* 0x000000041f007c0c */ /* 0x000fda000bf04270 */
[----:B0-----:R-:W-:Y:S05]  /*0080*/  @P0 EXIT ;  /* 0x000000000000094d */ /* 0x001fea0003800000 */
[----:B------:R-:W0:Y:S01]  /*0090*/  LDC R2, c[0x0][0x39c] ;  /* 0x0000e700ff027b82 */ /* 0x000e220000000800 */
[----:B------:R-:W-:Y:S01]  /*00a0*/  MOV R24, 0x0 ;  /* 0x0000000000187802 */ /* 0x000fe20000000f00 */
[----:B------:R-:W1:Y:S06]  /*00b0*/  LDCU.64 UR36, c[0x0][0x358] ;  /* 0x00006b00ff2477ac */ /* 0x000e6c0008000a00 */
[----:B------:R2:W3:Y:S01]  /*00c0*/  LDC.64 R6, c[0x4][R24] ;  /* 0x0100000018067b82 */ /* 0x0004e20000000a00 */
[----:B0-----:R-:W-:-:S04]  /*00d0*/  IMAD R2, R2, R2, RZ ;  /* 0x0000000202027224 */ /* 0x001fc800078e02ff */
[----:B------:R-:W-:-:S04]  /*00e0*/  IMAD.WIDE.U32 R16, R2, 0x8, RZ ;  /* 0x0000000802107825 */ /* 0x000fc800078e00ff */
[----:B------:R-:W-:Y:S02]  /*00f0*/  IMAD.MOV.U32 R4, RZ, RZ, R16 ;  /* 0x000000ffff047224 */ /* 0x000fe400078e0010 */
[----:B-123--:R-:W-:-:S07]  /*0100*/  IMAD.MOV.U32 R5, RZ, RZ, R17 ;  /* 0x000000ffff057224 */ /* 0x00efce00078e0011 */
[----:B------:R-:W-:-:S07]  /*0110*/  LEPC R20, `(.L_x_0) ;  /* 0x000000001014794e */ /* 0x000fce0000000000 */
[----:B------:R-:W-:Y:S05]  /*0120*/  CALL.ABS.NOINC R6 ;  /* 0x0000000006007343 */ /* 0x000fea0003c00000 */
.L_x_0:
[----:B------:R0:W1:Y:S01]  /*0130*/  LDC.64 R6, c[0x4][R24] ;  /* 0x0100000018067b82 */ /* 0x0000620000000a00 */
[----:B------:R-:W-:Y:S01]  /*0140*/  IMAD.MOV.U32 R26, RZ, RZ, R4 ;  /* 0x000000ffff1a7224 */ /* 0x000fe200078e0004 */
[----:B------:R-:W-:Y:S01]  /*0150*/  MOV R4, R16 ;  /* 0x0000001000047202 */ /* 0x000fe20000000f00 */
[----:B------:R-:W-:Y:S02]  /*0160*/  IMAD.MOV.U32 R27, RZ, RZ, R5 ;  /* 0x000000ffff1b7224 */ /* 0x000fe400078e0005 */
[----:B------:R-:W-:-:S07]  /*0170*/  IMAD.MOV.U32 R5, RZ, RZ, R17 ;  /* 0x000000ffff057224 */ /* 0x000fce00078e0011 */
[----:B------:R-:W-:-:S07]  /*0180*/  LEPC R20, `(.L_x_1) ;  /* 0x000000001014794e */ /* 0x000fce0000000000 */
[----:B01----:R-:W-:Y:S05]  /*0190*/  CALL.ABS.NOINC R6 ;  /* 0x0000000006007343 */ /* 0x003fea0003c00000 */
.L_x_1:
[----:B------:R0:W1:Y:S01]  /*01a0*/  LDC.64 R6, c[0x4][R24] ;  /* 0x0100000018067b82 */ /* 0x0000620000000a00 */
[----:B------:R-:W-:Y:S02]  /*01b0*/  IMAD.MOV.U32 R18, RZ, RZ, R4 ;  /* 0x000000ffff127224 */ /* 0x000fe400078e0004 */
[----:B------:R-:W-:Y:S01]  /*01c0*/  IMAD.MOV.U32 R19, RZ, RZ, R5 ;  /* 0x000000ffff137224 */ /* 0x000fe200078e0005 */
[----:B------:R-:W-:Y:S01]  /*01d0*/  MOV R5, R17 ;  /* 0x0000001100057202 */ /* 0x000fe20000000f00 */
[----:B------:R-:W-:-:S07]  /*01e0*/  IMAD.MOV.U32 R4, RZ, RZ, R16 ;  /* 0x000000ffff047224 */ /* 0x000fce00078e0010 */
[----:B------:R-:W-:-:S07]  /*01f0*/  LEPC R20, `(.L_x_2) ;  /* 0x000000001014794e */ /* 0x000fce0000000000 */
[----:B01----:R-:W-:Y:S05]  /*0200*/  CALL.ABS.NOINC R6 ;  /* 0x0000000006007343 */ /* 0x003fea0003c00000 */
.L_x_2:
[----:B------:R-:W0:Y:S01]  /*0210*/  LDC R22, c[0x0][0x39c] ;  /* 0x0000e700ff167b82 */ /* 0x000e220000000800 */
[----:B------:R-:W-:Y:S02]  /*0220*/  IMAD.MOV.U32 R16, RZ, RZ, R4 ;  /* 0x000000ffff107224 */ /* 0x000fe400078e0004 */
[----:B------:R-:W-:-:S05]  /*0230*/  IMAD.MOV.U32 R17, RZ, RZ, R5 ;  /* 0x000000ffff117224 */ /* 0x000fca00078e0005 */
[----:B------:R1:W2:Y:S01]  /*0240*/  LDC.64 R6, c[0x4][R24] ;  /* 0x0100000018067b82 */ /* 0x0002a20000000a00 */
[----:B0-----:R-:W-:-:S04]  /*0250*/  IMAD.WIDE R22, R22, 0x8, RZ ;  /* 0x0000000816167825 */ /* 0x001fc800078e02ff */
[----:B------:R-:W-:Y:S02]  /*0260*/  IMAD.MOV.U32 R4, RZ, RZ, R22 ;  /* 0x000000ffff047224 */ /* 0x000fe400078e0016 */
[----:B-1----:R-:W-:-:S07]  /*0270*/  IMAD.MOV.U32 R5, RZ, RZ, R23 ;  /* 0x000000ffff057224 */ /* 0x002fce00078e0017 */
[----:B------:R-:W-:-:S07]  /*0280*/  LEPC R20, `(.L_x_3) ;  /* 0x000000001014794e */ /* 0x000fce0000000000 */
[----:B--2---:R-:W-:Y:S05]  /*0290*/  CALL.ABS.NOINC R6 ;  /* 0x0000000006007343 */ /* 0x004fea0003c00000 */
.L_x_3:
[----:B------:R0:W1:Y:S01]  /*02a0*/  LDC.64 R6, c[0x4][R24] ;  /* 0x0100000018067b82 */ /* 0x0000620000000a00 */
[----:B------:R-:W-:Y:S02]  /*02b0*/  IMAD.MOV.U32 R25, RZ, RZ, R5 ;  /* 0x000000ffff197224 */ /* 0x000fe400078e0005 */
[----:B------:R-:W-:Y:S01]  /*02c0*/  IMAD.MOV.U32 R5, RZ, RZ, R23 ;  /* 0x000000ffff057224 */ /* 0x000fe200078e0017 */
[----:B0-----:R-:W-:Y:S01]  /*02d0*/  MOV R24, R4 ;  /* 0x0000000400187202 */ /* 0x001fe20000000f00 */
[----:B------:R-:W-:-:S07]  /*02e0*/  IMAD.MOV.U32 R4, RZ, RZ, R22 ;  /* 0x000000ffff047224 */ /* 0x000fce00078e0016 */
[----:B------:R-:W-:-:S07]  /*02f0*/  LEPC R20, `(.L_x_4) ;  /* 0x000000001014794e */ /* 0x000fce0000000000 */
[----:B-1----:R-:W-:Y:S05]  /*0300*/  CALL.ABS.NOINC R6 ;  /* 0x0000000006007343 */ /* 0x002fea0003c00000 */
.L_x_4:
[----:B------:R-:W0:Y:S01]  /*0310*/  LDCU UR4, c[0x0][0x39c] ;  /* 0x00007380ff0477ac */ /* 0x000e220008000800 */
[----:B------:R-:W-:Y:S01]  /*0320*/  MOV R22, R4 ;  /* 0x0000000400167202 */ /* 0x000fe20000000f00 */
[----:B------:R-:W-:Y:S02]  /*0330*/  IMAD.MOV.U32 R23, RZ, RZ, R5 ;  /* 0x000000ffff177224 */ /* 0x000fe400078e0005 */
[----:B0-----:R-:W-:-:S05]  /*0340*/  IMAD.U32 R51, RZ, RZ, UR4 ;  /* 0x00000004ff337e24 */ /* 0x001fca000f8e00ff */
[----:B------:R-:W-:-:S13]  /*0350*/  ISETP.NE.AND P0, PT, R51, RZ, PT ;  /* 0x000000ff3300720c */ /* 0x000fda0003f05270 */
[----:B------:R-:W-:Y:S05]  /*0360*/  @!P0 BRA `(.L_x_5) ;  /* 0x00000004000c8947 */ /* 0x000fea0003800000 */
[C---:B------:R-:W-:Y:S01]  /*0370*/  ISETP.GE.U32.AND P1, PT, R2.reuse, 0x8, PT ;  /* 0x000000080200780c */ /* 0x040fe20003f26070 */
[----:B------:R-:W-:Y:S01]  /*0380*/  IMAD.MOV.U32 R3, RZ, RZ, RZ ;  /* 0x000000ffff037224 */ /* 0x000fe200078e00ff */
[----:B------:R-:W-:-:S04]  /*0390*/  VIMNMX.U32 R0, PT, PT, R2, 0x1, !PT ;  /* 0x0000000102007848 */ /* 0x000fc80007fe0000 */
[----:B------:R-:W-:-:S04]  /*03a0*/  LOP3.LUT R10, R0, 0x5, RZ, 0xc0, !PT ;  /* 0x00000005000a7812 */ /* 0x000fc800078ec0ff */
[----:B------:R-:W-:-:S03]  /*03b0*/  ISETP.NE.AND P2, PT, R10, RZ, PT ;  /* 0x000000ff0a00720c */ /* 0x000fc60003f45270 */
[----:B------:R-:W-:Y:S10]  /*03c0*/  @!P1 BRA `(.L_x_6) ;  /* 0x0000000000889947 */ /* 0x000ff40003800000 */
[----:B------:R-:W-:Y:S01]  /*03d0*/  BSSY.RECONVERGENT B0, `(.L_x_6) ;  /* 0x0000021000007945 */ /* 0x000fe20003800200 */
[----:B------:R-:W-:Y:S01]  /*03e0*/  LOP3.LUT R3, R0, 0xfffffff8, RZ, 0xc0, !PT ;  /* 0xfffffff800037812 */ /* 0x000fe200078ec0ff */
[----:B------:R-:W-:-:S07]  /*03f0*/  IMAD.MOV.U32 R11, RZ, RZ, RZ ;  /* 0x000000ffff0b7224 */ /* 0x000fce00078e00ff */
.L_x_7:
[----:B0-----:R-:W-:-:S04]  /*0400*/  IMAD.WIDE.U32 R4, R11, 0x8, R16 ;  /* 0x000000080b047825 */ /* 0x001fc800078e0010 */
[C---:B------:R-:W-:Y:S01]  /*0410*/  IMAD.WIDE.U32 R6, R11.reuse, 0x8, R18 ;  /* 0x000000080b067825 */ /* 0x040fe200078e0012 */
[----:B------:R0:W-:Y:S03]  /*0420*/  ST.E.64 desc[UR36][R4.64], RZ ;  /* 0x000000ff04007985 */ /* 0x0001e6000c101b24 */
[C---:B------:R-:W-:Y:S01]  /*0430*/  IMAD.WIDE.U32 R8, R11.reuse, 0x8, R26 ;  /* 0x000000080b087825 */ /* 0x040fe200078e001a */
[----:B------:R0:W-:Y:S03]  /*0440*/  ST.E.64 desc[UR36][R6.64], RZ ;  /* 0x000000ff06007985 */ /* 0x0001e6000c101b24 */
[----:B------:R-:W-:Y:S01]  /*0450*/  VIADD R11, R11, 0x8 ;  /* 0x000000080b0b7836 */ /* 0x000fe20000000000 */
[----:B------:R0:W-:Y:S04]  /*0460*/  ST.E.64 desc[UR36][R8.64], RZ ;  /* 0x000000ff08007985 */ /* 0x0001e8000c101b24 */
[----:B------:R0:W-:Y:S01]  /*0470*/  ST.E.64 desc[UR36][R4.64+0x8], RZ ;  /* 0x000008ff04007985 */ /* 0x0001e2000c101b24 */
[----:B------:R-:W-:-:S03]  /*0480*/  ISETP.NE.AND P1, PT, R11, R3, PT ;  /* 0x000000030b00720c */ /* 0x000fc60003f25270 */
[----:B------:R0:W-:Y:S04]  /*0490*/  ST.E.64 desc[UR36][R6.64+0x8], RZ ;  /* 0x000008ff06007985 */ /* 0x0001e8000c101b24 */
        /* <DEDUP_REMOVED lines=18> */
[----:B------:R0:W-:Y:S01]  /*05c0*/  ST.E.64 desc[UR36][R8.64+0x38], RZ ;  /* 0x000038ff08007985 */ /* 0x0001e2000c101b24 */
[----:B------:R-:W-:Y:S05]  /*05d0*/  @P1 BRA `(.L_x_7) ;  /* 0xfffffffc00881947 */ /* 0x000fea000383ffff */
[----:B------:R-:W-:Y:S05]  /*05e0*/  BSYNC.RECONVERGENT B0 ;  /* 0x0000000000007941 */ /* 0x000fea0003800200 */
.L_x_6:
[----:B------:R-:W-:Y:S05]  /*05f0*/  @!P2 BRA `(.L_x_5) ;  /* 0x000000000068a947 */ /* 0x000fea0003800000 */
[----:B------:R-:W-:Y:S02]  /*0600*/  ISETP.GE.U32.AND P1, PT, R10, 0x4, PT ;  /* 0x000000040a00780c */ /* 0x000fe40003f26070 */
[----:B------:R-:W-:-:S04]  /*0610*/  LOP3.LUT R0, R0, 0x1, RZ, 0xc0, !PT ;  /* 0x0000000100007812 */ /* 0x000fc800078ec0ff */
[----:B------:R-:W-:-:S07]  /*0620*/  ISETP.NE.U32.AND P2, PT, R0, 0x1, PT ;  /* 0x000000010000780c */ /* 0x000fce0003f45070 */
[----:B------:R-:W-:Y:S06]  /*0630*/  @!P1 BRA `(.L_x_8) ;  /* 0x0000000000409947 */ /* 0x000fec0003800000 */
[----:B0-----:R-:W-:-:S04]  /*0640*/  IMAD.WIDE.U32 R4, R3, 0x8, R16 ;  /* 0x0000000803047825 */ /* 0x001fc800078e0010 */
[C---:B------:R-:W-:Y:S01]  /*0650*/  IMAD.WIDE.U32 R6, R3.reuse, 0x8, R18 ;  /* 0x0000000803067825 */ /* 0x040fe200078e0012 */
[----:B------:R1:W-:Y:S03]  /*0660*/  ST.E.64 desc[UR36][R4.64], RZ ;  /* 0x000000ff04007985 */ /* 0x0003e6000c101b24 */
[C---:B------:R-:W-:Y:S01]  /*0670*/  IMAD.WIDE.U32 R8, R3.reuse, 0x8, R26 ;  /* 0x0000000803087825 */ /* 0x040fe200078e001a */
[----:B------:R1:W-:Y:S01]  /*0680*/  ST.E.64 desc[UR36][R6.64], RZ ;  /* 0x000000ff06007985 */ /* 0x0003e2000c101b24 */
[----:B------:R-:W-:-:S03]  /*0690*/  IADD3 R3, PT, PT, R3, 0x4, RZ ;  /* 0x0000000403037810 */ /* 0x000fc60007ffe0ff */
        /* <DEDUP_REMOVED lines=9> */
[----:B------:R1:W-:Y:S02]  /*0730*/  ST.E.64 desc[UR36][R8.64+0x18], RZ ;  /* 0x000018ff08007985 */ /* 0x0003e4000c101b24 */
.L_x_8:
[----:B01----:R-:W-:-:S04]  /*0740*/  @!P2 IMAD.WIDE.U32 R6, R3, 0x8, R16 ;  /* 0x000000080306a825 */ /* 0x003fc800078e0010 */
[C---:B------:R-:W-:Y:S01]  /*0750*/  @!P2 IMAD.WIDE.U32 R8, R3.reuse, 0x8, R18 ;  /* 0x000000080308a825 */ /* 0x040fe200078e0012 */
[----:B------:R1:W-:Y:S03]  /*0760*/  @!P2 ST.E.64 desc[UR36][R6.64], RZ ;  /* 0x000000ff0600a985 */ /* 0x0003e6000c101b24 */
[----:B------:R-:W-:Y:S01]  /*0770*/  @!P2 IMAD.WIDE.U32 R4, R3, 0x8, R26 ;  /* 0x000000080304a825 */ /* 0x000fe200078e001a */
[----:B------:R1:W-:Y:S04]  /*0780*/  @!P2 ST.E.64 desc[UR36][R8.64], RZ ;  /* 0x000000ff0800a985 */ /* 0x0003e8000c101b24 */
[----:B------:R1:W-:Y:S02]  /*0790*/  @!P2 ST.E.64 desc[UR36][R4.64], RZ ;  /* 0x000000ff0400a985 */ /* 0x0003e4000c101b24 */
.L_x_5:
[C---:B------:R-:W-:Y:S01]  /*07a0*/  ISETP.GE.AND P1, PT, R51.reuse, 0x1, PT ;  /* 0x000000013300780c */ /* 0x040fe20003f26270 */
[----:B------:R-:W-:-:S12]  /*07b0*/  VIADD R29, R51, 0xffffffff ;  /* 0xffffffff331d7836 */ /* 0x000fd80000000000 */
[----:B------:R-:W-:Y:S05]  /*07c0*/  @!P1 BRA `(.L_x_9) ;  /* 0x0000000000f89947 */ /* 0x000fea0003800000 */
[----:B------:R-:W-:Y:S01]  /*07d0*/  ISETP.GE.U32.AND P3, PT, R29, 0x7, PT ;  /* 0x000000071d00780c */ /* 0x000fe20003f66070 */
[----:B------:R-:W-:Y:S01]  /*07e0*/  IMAD.MOV.U32 R3, RZ, RZ, RZ ;  /* 0x000000ffff037224 */ /* 0x000fe200078e00ff */
[----:B------:R-:W-:-:S04]  /*07f0*/  LOP3.LUT R0, R51, 0x7, RZ, 0xc0, !PT ;  /* 0x0000000733007812 */ /* 0x000fc800078ec0ff */
[----:B------:R-:W-:-:S07]  /*0800*/  ISETP.NE.AND P2, PT, R0, RZ, PT ;  /* 0x000000ff0000720c */ /* 0x000fce0003f45270 */
[----:B------:R-:W-:Y:S06]  /*0810*/  @!P3 BRA `(.L_x_10) ;  /* 0x000000000064b947 */ /* 0x000fec0003800000 */
[----:B------:R-:W-:Y:S01]  /*0820*/  BSSY.RECONVERGENT B0, `(.L_x_10) ;  /* 0x0000018000007945 */ /* 0x000fe20003800200 */
[----:B------:R-:W-:Y:S01]  /*0830*/  LOP3.LUT R3, R51, 0x7ffffff8, RZ, 0xc0, !PT ;  /* 0x7ffffff833037812 */ /* 0x000fe200078ec0ff */
[----:B01----:R-:W-:-:S07]  /*0840*/  IMAD.MOV.U32 R9, RZ, RZ, RZ ;  /* 0x000000ffff097224 */ /* 0x003fce00078e00ff */
.L_x_11:
[----:B0-----:R-:W-:-:S04]  /*0850*/  IMAD.WIDE.U32 R4, R9, 0x8, R22 ;  /* 0x0000000809047825 */ /* 0x001fc800078e0016 */
        /* <DEDUP_REMOVED lines=21> */
.L_x_10:
[----:B------:R-:W-:Y:S05]  /*09b0*/  @!P2 BRA `(.L_x_9) ;  /* 0x00000000007ca947 */ /* 0x000fea0003800000 */
[----:B------:R-:W-:Y:S02]  /*09c0*/  ISETP.GE.U32.AND P2, PT, R0, 0x4, PT ;  /* 0x000000040000780c */ /* 0x000fe40003f46070 */
[----:B01----:R-:W-:-:S04]  /*09d0*/  LOP3.LUT R8, R51, 0x3, RZ, 0xc0, !PT ;  /* 0x0000000333087812 */ /* 0x003fc800078ec0ff */
[----:B------:R-:W-:-:S07]  /*09e0*/  ISETP.NE.AND P3, PT, R8, RZ, PT ;  /* 0x000000ff0800720c */ /* 0x000fce0003f65270 */
[----:B------:R-:W-:Y:S06]  /*09f0*/  @!P2 BRA `(.L_x_12) ;  /* 0x00000000002ca947 */ /* 0x000fec0003800000 */
[----:B------:R-:W-:-:S04]  /*0a00*/  IMAD.WIDE.U32 R4, R3, 0x8, R22 ;  /* 0x0000000803047825 */ /* 0x000fc800078e0016 */
        /* <DEDUP_REMOVED lines=9> */
[----:B------:R0:W-:Y:S02]  /*0aa0*/  ST.E.64 desc[UR36][R6.64+0x18], RZ ;  /* 0x000018ff06007985 */ /* 0x0001e4000c101b24 */
.L_x_12:
[----:B------:R-:W-:Y:S05]  /*0ab0*/  @!P3 BRA `(.L_x_9) ;  /* 0x00000000003cb947 */ /* 0x000fea0003800000 */
[----:B------:R-:W-:Y:S02]  /*0ac0*/  ISETP.NE.AND P2, PT, R8, 0x1, PT ;  /* 0x000000010800780c */ /* 0x000fe40003f45270 */
[----:B------:R-:W-:-:S04]  /*0ad0*/  LOP3.LUT R0, R51, 0x1, RZ, 0xc0, !PT ;  /* 0x0000000133007812 */ /* 0x000fc800078ec0ff */
[----:B------:R-:W-:-:S07]  /*0ae0*/  ISETP.NE.U32.AND P3, PT, R0, 0x1, PT ;  /* 0x000000010000780c */ /* 0x000fce0003f65070 */
[----:B------:R-:W-:Y:S06]  /*0af0*/  @!P2 BRA `(.L_x_13) ;  /* 0x00000000001ca947 */ /* 0x000fec0003800000 */
[----:B0-----:R-:W-:-:S04]  /*0b00*/  IMAD.WIDE.U32 R4, R3, 0x8, R22 ;  /* 0x0000000803047825 */ /* 0x001fc800078e0016 */
[C---:B------:R-:W-:Y:S01]  /*0b10*/  IMAD.WIDE.U32 R6, R3.reuse, 0x8, R24 ;  /* 0x0000000803067825 */ /* 0x040fe200078e0018 */
[----:B------:R1:W-:Y:S03]  /*0b20*/  ST.E.64 desc[UR36][R4.64], RZ ;  /* 0x000000ff04007985 */ /* 0x0003e6000c101b24 */
[----:B------:R-:W-:Y:S01]  /*0b30*/  VIADD R3, R3, 0x2 ;  /* 0x0000000203037836 */ /* 0x000fe20000000000 */
[----:B------:R1:W-:Y:S04]  /*0b40*/  ST.E.64 desc[UR36][R6.64], RZ ;  /* 0x000000ff06007985 */ /* 0x0003e8000c101b24 */
[----:B------:R1:W-:Y:S04]  /*0b50*/  ST.E.64 desc[UR36][R4.64+0x8], RZ ;  /* 0x000008ff04007985 */ /* 0x0003e8000c101b24 */
[----:B------:R1:W-:Y:S02]  /*0b60*/  ST.E.64 desc[UR36][R6.64+0x8], RZ ;  /* 0x000008ff06007985 */ /* 0x0003e4000c101b24 */
.L_x_13:
[----:B01----:R-:W-:-:S04]  /*0b70*/  @!P3 IMAD.WIDE.U32 R6, R3, 0x8, R22 ;  /* 0x000000080306b825 */ /* 0x003fc800078e0016 */
[----:B------:R-:W-:Y:S01]  /*0b80*/  @!P3 IMAD.WIDE.U32 R4, R3, 0x8, R24 ;  /* 0x000000080304b825 */ /* 0x000fe200078e0018 */
[----:B------:R2:W-:Y:S04]  /*0b90*/  @!P3 ST.E.64 desc[UR36][R6.64], RZ ;  /* 0x000000ff0600b985 */ /* 0x0005e8000c101b24 */
[----:B------:R2:W-:Y:S02]  /*0ba0*/  @!P3 ST.E.64 desc[UR36][R4.64], RZ ;  /* 0x000000ff0400b985 */ /* 0x0005e4000c101b24 */
.L_x_9:
[----:B------:R-:W-:Y:S01]  /*0bb0*/  IMAD R28, R31, R2, RZ ;  /* 0x000000021f1c7224 */ /* 0x000fe200078e02ff */
[----:B------:R-:W-:Y:S06]  /*0bc0*/  @!P0 BRA `(.L_x_14) ;  /* 0x0000000000808947 */ /* 0x000fec0003800000 */
[C---:B------:R-:W-:Y:S02]  /*0bd0*/  ISETP.GE.U32.AND P0, PT, R2.reuse, 0x4, PT ;  /* 0x000000040200780c */ /* 0x040fe40003f06070 */
[----:B------:R-:W-:-:S04]  /*0be0*/  VIMNMX.U32 R0, PT, PT, R2, 0x1, !PT ;  /* 0x0000000102007848 */ /* 0x000fc80007fe0000 */
[----:B------:R-:W-:-:S04]  /*0bf0*/  LOP3.LUT R3, R0, 0x1, RZ, 0xc0, !PT ;  /* 0x0000000100037812 */ /* 0x000fc800078ec0ff */
[----:B------:R-:W-:Y:S01]  /*0c00*/  ISETP.NE.U32.AND P2, PT, R3, 0x1, PT ;  /* 0x000000010300780c */ /* 0x000fe20003f45070 */
[----:B------:R-:W-:Y:S02]  /*0c10*/  IMAD.MOV.U32 R3, RZ, RZ, RZ ;  /* 0x000000ffff037224 */ /* 0x000fe400078e00ff */
[----:B------:R-:W-:Y:S10]  /*0c20*/  @!P0 BRA `(.L_x_15) ;  /* 0x00000000004c8947 */ /* 0x000ff40003800000 */
[----:B------:R-:W-:Y:S01]  /*0c30*/  BSSY.RECONVERGENT B0, `(.L_x_15) ;  /* 0x0000012000007945 */ /* 0x000fe20003800200 */
[----:B------:R-:W-:Y:S01]  /*0c40*/  LOP3.LUT R3, R0, 0xfffffffc, RZ, 0xc0, !PT ;  /* 0xfffffffc00037812 */ /* 0x000fe200078ec0ff */
[----:B------:R-:W-:-:S07]  /*0c50*/  IMAD.MOV.U32 R21, RZ, RZ, RZ ;  /* 0x000000ffff157224 */ /* 0x000fce00078e00ff */
.L_x_16:
[----:B012---:R-:W0:Y:S01]  /*0c60*/  LDC.64 R4, c[0x0][0x380] ;  /* 0x0000e000ff047b82 */ /* 0x007e220000000a00 */
[----:B---3--:R-:W-:-:S04]  /*0c70*/  IMAD.IADD R7, R28, 0x1, R21 ;  /* 0x000000011c077824 */ /* 0x008fc800078e0215 */
[----:B0-----:R-:W-:-:S05]  /*0c80*/  IMAD.WIDE R4, R7, 0x8, R4 ;  /* 0x0000000807047825 */ /* 0x001fca00078e0204 */
[----:B------:R-:W2:Y:S01]  /*0c90*/  LDG.E.64 R6, desc[UR36][R4.64] ;  /* 0x0000002404067981 */ /* 0x000ea2000c1e1b00 */
[----:B------:R-:W-:-:S05]  /*0ca0*/  IMAD.WIDE.U32 R8, R21, 0x8, R26 ;  /* 0x0000000815087825 */ /* 0x000fca00078e001a */
[----:B--2---:R3:W-:Y:S04]  /*0cb0*/  ST.E.64 desc[UR36][R8.64], R6 ;  /* 0x0000000608007985 */ /* 0x0047e8000c101b24 */
[----:B------:R-:W2:Y:S04]  /*0cc0*/  LDG.E.64 R10, desc[UR36][R4.64+0x8] ;  /* 0x00000824040a7981 */ /* 0x000ea8000c1e1b00 */
[----:B--2---:R3:W-:Y:S04]  /*0cd0*/  ST.E.64 desc[UR36][R8.64+0x8], R10 ;  /* 0x0000080a08007985 */ /* 0x0047e8000c101b24 */
[----:B------:R-:W2:Y:S04]  /*0ce0*/  LDG.E.64 R12, desc[UR36][R4.64+0x10] ;  /* 0x00001024040c7981 */ /* 0x000ea8000c1e1b00 */
[----:B--2---:R3:W-:Y:S04]  /*0cf0*/  ST.E.64 desc[UR36][R8.64+0x10], R12 ;  /* 0x0000100c08007985 */ /* 0x0047e8000c101b24 */
[----:B------:R-:W2:Y:S01]  /*0d00*/  LDG.E.64 R14, desc[UR36][R4.64+0x18] ;  /* 0x00001824040e7981 */ /* 0x000ea2000c1e1b00 */
[----:B------:R-:W-:-:S04]  /*0d10*/  IADD3 R21, PT, PT, R21, 0x4, RZ ;  /* 0x0000000415157810 */ /* 0x000fc80007ffe0ff */
[----:B------:R-:W-:Y:S01]  /*0d20*/  ISETP.NE.AND P0, PT, R21, R3, PT ;  /* 0x000000031500720c */ /* 0x000fe20003f05270 */
[----:B--2---:R3:W-:-:S12]  /*0d30*/  ST.E.64 desc[UR36][R8.64+0x18], R14 ;  /* 0x0000180e08007985 */ /* 0x0047d8000c101b24 */
[----:B------:R-:W-:Y:S05]  /*0d40*/  @P0 BRA `(.L_x_16) ;  /* 0xfffffffc00c40947 */ /* 0x000fea000383ffff */
[----:B------:R-:W-:Y:S05]  /*0d50*/  BSYNC.RECONVERGENT B0 ;  /* 0x0000000000007941 */ /* 0x000fea0003800200 */
.L_x_15:
[----:B------:R-:W-:Y:S05]  /*0d60*/  @P2 BRA `(.L_x_14) ;  /* 0x0000000000182947 */ /* 0x000fea0003800000 */
[----:B012---:R-:W0:Y:S01]  /*0d70*/  LDC.64 R4, c[0x0][0x380] ;  /* 0x0000e000ff047b82 */ /* 0x007e220000000a00 */
[----:B---3--:R-:W-:-:S04]  /*0d80*/  IMAD.IADD R7, R28, 0x1, R3 ;  /* 0x000000011c077824 */ /* 0x008fc800078e0203 */
[----:B0-----:R-:W-:-:S06]  /*0d90*/  IMAD.WIDE R4, R7, 0x8, R4 ;  /* 0x0000000807047825 */ /* 0x001fcc00078e0204 */
[----:B------:R-:W2:Y:S01]  /*0da0*/  LDG.E.64 R4, desc[UR36][R4.64] ;  /* 0x0000002404047981 */ /* 0x000ea2000c1e1b00 */
[----:B------:R-:W-:-:S05]  /*0db0*/  IMAD.WIDE.U32 R6, R3, 0x8, R26 ;  /* 0x0000000803067825 */ /* 0x000fca00078e001a */
[----:B--2---:R4:W-:Y:S02]  /*0dc0*/  ST.E.64 desc[UR36][R6.64], R4 ;  /* 0x0000000406007985 */ /* 0x0049e4000c101b24 */
.L_x_14:
[----:B------:R-:W-:Y:S05]  /*0dd0*/  @!P1 BRA `(.L_x_17) ;  /* 0x0000003c00e49947 */ /* 0x000fea0003800000 */
[C---:B---3--:R-:W-:Y:S01]  /*0de0*/  LOP3.LUT R10, R51.reuse, 0x7, RZ, 0xc0, !PT ;  /* 0x00000007330a7812 */ /* 0x048fe200078ec0ff */
[----:B------:R-:W-:Y:S01]  /*0df0*/  BSSY.RECONVERGENT B0, `(.L_x_17) ;  /* 0x00003f7000007945 */ /* 0x000fe20003800200 */
[C---:B01----:R-:W-:Y:S01]  /*0e00*/  LOP3.LUT R8, R51.reuse, 0x7ffffff0, RZ, 0xc0, !PT ;  /* 0x7ffffff033087812 */ /* 0x043fe200078ec0ff */
[----:B--2-4-:R-:W-:Y:S01]  /*0e10*/  IMAD.MOV.U32 R5, RZ, RZ, RZ ;  /* 0x000000ffff057224 */ /* 0x014fe200078e00ff */
[C---:B------:R-:W-:Y:S01]  /*0e20*/  LOP3.LUT R11, R51.reuse, 0xf, RZ, 0xc0, !PT ;  /* 0x0000000f330b7812 */ /* 0x040fe200078ec0ff */
[----:B------:R-:W-:Y:S01]  /*0e30*/  VIADD R4, R10, 0xffffffff ;  /* 0xffffffff0a047836 */ /* 0x000fe20000000000 */
[C---:B------:R-:W-:Y:S01]  /*0e40*/  LOP3.LUT R9, R51.reuse, 0x3, RZ, 0xc0, !PT ;  /* 0x0000000333097812 */ /* 0x040fe200078ec0ff */
[----:B------:R-:W-:Y:S01]  /*0e50*/  IMAD.MOV R0, RZ, RZ, -R8 ;  /* 0x000000ffff007224 */ /* 0x000fe200078e0a08 */
[C---:B------:R-:W-:Y:S02]  /*0e60*/  LOP3.LUT R7, R51.reuse, 0x7ffffff8, RZ, 0xc0, !PT ;  /* 0x7ffffff833077812 */ /* 0x040fe400078ec0ff */
[----:B------:R-:W-:-:S07]  /*0e70*/  LOP3.LUT R6, R51, 0x1, RZ, 0xc0, !PT ;  /* 0x0000000133067812 */ /* 0x000fce00078ec0ff */
.L_x_90:
[----:B------:R-:W0:Y:S01]  /*0e80*/  LDCU UR4, c[0x0][0x39c] ;  /* 0x00007380ff0477ac */ /* 0x000e220008000800 */
[----:B------:R-:W-:Y:S01]  /*0e90*/  ISETP.GE.U32.AND P0, PT, R29, 0xf, PT ;  /* 0x0000000f1d00780c */ /* 0x000fe20003f06070 */
[----:B-1----:R-:W-:Y:S02]  /*0ea0*/  HFMA2 R20, -RZ, RZ, 0, 0 ;  /* 0x00000000ff147431 */ /* 0x002fe400000001ff */
[----:B0-----:R-:W-:-:S10]  /*0eb0*/  IMAD R3, R5, UR4, RZ ;  /* 0x0000000405037c24 */ /* 0x001fd4000f8e02ff */
[----:B---3--:R-:W-:Y:S05]  /*0ec0*/  @!P0 BRA `(.L_x_18) ;  /* 0x0000000000d08947 */ /* 0x008fea0003800000 */
[----:B------:R-:W-:Y:S01]  /*0ed0*/  IMAD.WIDE.U32 R12, R3, 0x8, R26 ;  /* 0x00000008030c7825 */ /* 0x000fe200078e001a */
[----:B------:R-:W-:Y:S01]  /*0ee0*/  IADD3 R38, P0, PT, R24, 0x40, RZ ;  /* 0x0000004018267810 */ /* 0x000fe20007f1e0ff */
[----:B------:R-:W-:Y:S02]  /*0ef0*/  BSSY.RECONVERGENT B1, `(.L_x_19) ;  /* 0x0000030000017945 */ /* 0x000fe40003800200 */
[----:B------:R-:W-:Y:S01]  /*0f00*/  IMAD.MOV.U32 R20, RZ, RZ, R0 ;  /* 0x000000ffff147224 */ /* 0x000fe200078e0000 */
[----:B------:R-:W-:Y:S01]  /*0f10*/  IADD3 R21, P1, PT, R12, 0x40, RZ ;  /* 0x000000400c157810 */ /* 0x000fe20007f3e0ff */
[----:B------:R-:W-:-:S04]  /*0f20*/  IMAD.X R39, RZ, RZ, R25, P0 ;  /* 0x000000ffff277224 */ /* 0x000fc800000e0619 */
[----:B------:R-:W-:-:S08]  /*0f30*/  IMAD.X R30, RZ, RZ, R13, P1 ;  /* 0x000000ffff1e7224 */ /* 0x000fd000008e060d */
.L_x_20:
[----:B------:R-:W-:Y:S01]  /*0f40*/  IMAD.MOV.U32 R12, RZ, RZ, R21 ;  /* 0x000000ffff0c7224 */ /* 0x000fe200078e0015 */
[----:B------:R-:W-:-:S05]  /*0f50*/  MOV R13, R30 ;  /* 0x0000001e000d7202 */ /* 0x000fca0000000f00 */
[----:B------:R-:W2:Y:S01]  /*0f60*/  LD.E.64 R30, desc[UR36][R12.64+-0x40] ;  /* 0xffffc0240c1e7980 */ /* 0x000ea2000c101b00 */
[----:B-1----:R-:W-:Y:S02]  /*0f70*/  IMAD.MOV.U32 R14, RZ, RZ, R38 ;  /* 0x000000ffff0e7224 */ /* 0x002fe400078e0026 */
[----:B------:R-:W-:-:S05]  /*0f80*/  IMAD.MOV.U32 R15, RZ, RZ, R39 ;  /* 0x000000ffff0f7224 */ /* 0x000fca00078e0027 */
[----:B--2---:R0:W-:Y:S04]  /*0f90*/  ST.E.64 desc[UR36][R14.64+-0x40], R30 ;  /* 0xffffc01e0e007985 */ /* 0x0041e8000c101b24 */
[----:B------:R-:W2:Y:S04]  /*0fa0*/  LD.E.64 R32, desc[UR36][R12.64+-0x38] ;  /* 0xffffc8240c207980 */ /* 0x000ea8000c101b00 */
[----:B--2---:R1:W-:Y:S04]  /*0fb0*/  ST.E.64 desc[UR36][R14.64+-0x38], R32 ;  /* 0xffffc8200e007985 */ /* 0x0043e8000c101b24 */
[----:B------:R-:W2:Y:S04]  /*0fc0*/  LD.E.64 R34, desc[UR36][R12.64+-0x30] ;  /* 0xffffd0240c227980 */ /* 0x000ea8000c101b00 */
[----:B--2---:R2:W-:Y:S04]  /*0fd0*/  ST.E.64 desc[UR36][R14.64+-0x30], R34 ;  /* 0xffffd0220e007985 */ /* 0x0045e8000c101b24 */
[----:B------:R-:W3:Y:S04]  /*0fe0*/  LD.E.64 R36, desc[UR36][R12.64+-0x28] ;  /* 0xffffd8240c247980 */ /* 0x000ee8000c101b00 */
[----:B---3--:R3:W-:Y:S04]  /*0ff0*/  ST.E.64 desc[UR36][R14.64+-0x28], R36 ;  /* 0xffffd8240e007985 */ /* 0x0087e8000c101b24 */
[----:B------:R-:W4:Y:S04]  /*1000*/  LD.E.64 R38, desc[UR36][R12.64+-0x20] ;  /* 0xffffe0240c267980 */ /* 0x000f28000c101b00 */
[----:B----4-:R4:W-:Y:S04]  /*1010*/  ST.E.64 desc[UR36][R14.64+-0x20], R38 ;  /* 0xffffe0260e007985 */ /* 0x0109e8000c101b24 */
[----:B------:R-:W5:Y:S04]  /*1020*/  LD.E.64 R40, desc[UR36][R12.64+-0x18] ;  /* 0xffffe8240c287980 */ /* 0x000f68000c101b00 */
[----:B-----5:R5:W-:Y:S04]  /*1030*/  ST.E.64 desc[UR36][R14.64+-0x18], R40 ;  /* 0xffffe8280e007985 */ /* 0x020be8000c101b24 */
[----:B0-----:R-:W2:Y:S04]  /*1040*/  LD.E.64 R30, desc[UR36][R12.64+-0x10] ;  /* 0xfffff0240c1e7980 */ /* 0x001ea8000c101b00 */
[----:B--2---:R0:W-:Y:S04]  /*1050*/  ST.E.64 desc[UR36][R14.64+-0x10], R30 ;  /* 0xfffff01e0e007985 */ /* 0x0041e8000c101b24 */
[----:B-1----:R-:W2:Y:S04]  /*1060*/  LD.E.64 R32, desc[UR36][R12.64+-0x8] ;  /* 0xfffff8240c207980 */ /* 0x002ea8000c101b00 */
[----:B--2---:R1:W-:Y:S04]  /*1070*/  ST.E.64 desc[UR36][R14.64+-0x8], R32 ;  /* 0xfffff8200e007985 */ /* 0x0043e8000c101b24 */
[----:B------:R-:W2:Y:S04]  /*1080*/  LD.E.64 R34, desc[UR36][R12.64] ;  /* 0x000000240c227980 */ /* 0x000ea8000c101b00 */
[----:B--2---:R2:W-:Y:S04]  /*1090*/  ST.E.64 desc[UR36][R14.64], R34 ;  /* 0x000000220e007985 */ /* 0x0045e8000c101b24 */
[----:B---3--:R-:W3:Y:S04]  /*10a0*/  LD.E.64 R36, desc[UR36][R12.64+0x8] ;  /* 0x000008240c247980 */ /* 0x008ee8000c101b00 */
[----:B---3--:R3:W-:Y:S04]  /*10b0*/  ST.E.64 desc[UR36][R14.64+0x8], R36 ;  /* 0x000008240e007985 */ /* 0x0087e8000c101b24 */
[----:B----4-:R-:W4:Y:S04]  /*10c0*/  LD.E.64 R38, desc[UR36][R12.64+0x10] ;  /* 0x000010240c267980 */ /* 0x010f28000c101b00 */
[----:B----4-:R4:W-:Y:S04]  /*10d0*/  ST.E.64 desc[UR36][R14.64+0x10], R38 ;  /* 0x000010260e007985 */ /* 0x0109e8000c101b24 */
[----:B-----5:R-:W5:Y:S04]  /*10e0*/  LD.E.64 R40, desc[UR36][R12.64+0x18] ;  /* 0x000018240c287980 */ /* 0x020f68000c101b00 */
[----:B-----5:R-:W-:Y:S04]  /*10f0*/  ST.E.64 desc[UR36][R14.64+0x18], R40 ;  /* 0x000018280e007985 */ /* 0x020fe8000c101b24 */
[----:B0-----:R-:W5:Y:S04]  /*1100*/  LD.E.64 R30, desc[UR36][R12.64+0x20] ;  /* 0x000020240c1e7980 */ /* 0x001f68000c101b00 */
[----:B-----5:R0:W-:Y:S04]  /*1110*/  ST.E.64 desc[UR36][R14.64+0x20], R30 ;  /* 0x0000201e0e007985 */ /* 0x0201e8000c101b24 */
[----:B-1----:R-:W5:Y:S04]  /*1120*/  LD.E.64 R32, desc[UR36][R12.64+0x28] ;  /* 0x000028240c207980 */ /* 0x002f68000c101b00 */
[----:B-----5:R1:W-:Y:S04]  /*1130*/  ST.E.64 desc[UR36][R14.64+0x28], R32 ;  /* 0x000028200e007985 */ /* 0x0203e8000c101b24 */
[----:B--2---:R-:W2:Y:S04]  /*1140*/  LD.E.64 R34, desc[UR36][R12.64+0x30] ;  /* 0x000030240c227980 */ /* 0x004ea8000c101b00 */
[----:B--2---:R1:W-:Y:S04]  /*1150*/  ST.E.64 desc[UR36][R14.64+0x30], R34 ;  /* 0x000030220e007985 */ /* 0x0043e8000c101b24 */
[----:B---3--:R-:W2:Y:S01]  /*1160*/  LD.E.64 R36, desc[UR36][R12.64+0x38] ;  /* 0x000038240c247980 */ /* 0x008ea2000c101b00 */
[----:B------:R-:W-:Y:S01]  /*1170*/  VIADD R20, R20, 0x10 ;  /* 0x0000001014147836 */ /* 0x000fe20000000000 */
[----:B------:R-:W-:-:S02]  /*1180*/  IADD3 R21, P1, PT, R12, 0x80, RZ ;  /* 0x000000800c157810 */ /* 0x000fc40007f3e0ff */
[----:B----4-:R-:W-:Y:S02]  /*1190*/  IADD3 R38, P2, PT, R14, 0x80, RZ ;  /* 0x000000800e267810 */ /* 0x010fe40007f5e0ff */
[----:B------:R-:W-:Y:S01]  /*11a0*/  ISETP.NE.AND P0, PT, R20, RZ, PT ;  /* 0x000000ff1400720c */ /* 0x000fe20003f05270 */
[----:B0-----:R-:W-:Y:S01]  /*11b0*/  IMAD.X R30, RZ, RZ, R13, P1 ;  /* 0x000000ffff1e7224 */ /* 0x001fe200008e060d */
[----:B------:R-:W-:Y:S01]  /*11c0*/  IADD3.X R39, PT, PT, RZ, R15, RZ, P2, !PT ;  /* 0x0000000fff277210 */ /* 0x000fe200017fe4ff */
[----:B--2---:R1:W-:Y:S10]  /*11d0*/  ST.E.64 desc[UR36][R14.64+0x38], R36 ;  /* 0x000038240e007985 */ /* 0x0043f4000c101b24 */
[----:B------:R-:W-:Y:S05]  /*11e0*/  @P0 BRA `(.L_x_20) ;  /* 0xfffffffc00540947 */ /* 0x000fea000383ffff */
[----:B------:R-:W-:Y:S05]  /*11f0*/  BSYNC.RECONVERGENT B1 ;  /* 0x0000000000017941 */ /* 0x000fea0003800200 */
.L_x_19:
[----:B------:R-:W-:-:S07]  /*1200*/  IMAD.MOV.U32 R20, RZ, RZ, R8 ;  /* 0x000000ffff147224 */ /* 0x000fce00078e0008 */
.L_x_18:
[----:B------:R-:W-:-:S13]  /*1210*/  ISETP.NE.AND P0, PT, R11, RZ, PT ;  /* 0x000000ff0b00720c */ /* 0x000fda0003f05270 */
[----:B------:R-:W-:Y:S05]  /*1220*/  @!P0 BRA `(.L_x_21) ;  /* 0x0000000400088947 */ /* 0x000fea0003800000 */
[----:B------:R-:W-:Y:S01]  /*1230*/  VIADD R12, R11, 0xffffffff ;  /* 0xffffffff0b0c7836 */ /* 0x000fe20000000000 */
[----:B------:R-:W-:-:S04]  /*1240*/  ISETP.NE.AND P1, PT, R10, RZ, PT ;  /* 0x000000ff0a00720c */ /* 0x000fc80003f25270 */
[----:B------:R-:W-:-:S13]  /*1250*/  ISETP.GE.U32.AND P0, PT, R12, 0x7, PT ;  /* 0x000000070c00780c */ /* 0x000fda0003f06070 */
[----:B------:R-:W-:Y:S05]  /*1260*/  @!P0 BRA `(.L_x_22) ;  /* 0x0000000000608947 */ /* 0x000fea0003800000 */
[----:B------:R-:W-:-:S04]  /*1270*/  IMAD.IADD R31, R3, 0x1, R20 ;  /* 0x00000001031f7824 */ /* 0x000fc800078e0214 */
[----:B------:R-:W-:-:S06]  /*1280*/  IMAD.WIDE.U32 R30, R31, 0x8, R26 ;  /* 0x000000081f1e7825 */ /* 0x000fcc00078e001a */
[----:B------:R-:W2:Y:S01]  /*1290*/  LD.E.64 R30, desc[UR36][R30.64] ;  /* 0x000000241e1e7980 */ /* 0x000ea2000c101b00 */
[----:B-1----:R-:W-:Y:S01]  /*12a0*/  IADD3 R15, P0, PT, R3, R20, RZ ;  /* 0x00000014030f7210 */ /* 0x002fe20007f1e0ff */
[----:B------:R-:W-:-:S04]  /*12b0*/  IMAD.WIDE.U32 R12, R20, 0x8, R24 ;  /* 0x00000008140c7825 */ /* 0x000fc800078e0018 */
[----:B------:R-:W-:Y:S01]  /*12c0*/  IMAD.X R21, RZ, RZ, RZ, P0 ;  /* 0x000000ffff157224 */ /* 0x000fe200000e06ff */
[----:B------:R-:W-:-:S04]  /*12d0*/  LEA R14, P0, R15, R26, 0x3 ;  /* 0x0000001a0f0e7211 */ /* 0x000fc800078018ff */
[----:B------:R-:W-:Y:S01]  /*12e0*/  LEA.HI.X R15, R15, R27, R21, 0x3, P0 ;  /* 0x0000001b0f0f7211 */ /* 0x000fe200000f1c15 */
[----:B--2---:R0:W-:Y:S04]  /*12f0*/  ST.E.64 desc[UR36][R12.64], R30 ;  /* 0x0000001e0c007985 */ /* 0x0041e8000c101b24 */
[----:B------:R-:W2:Y:S04]  /*1300*/  LD.E.64 R32, desc[UR36][R14.64+0x8] ;  /* 0x000008240e207980 */ /* 0x000ea8000c101b00 */
[----:B--2---:R1:W-:Y:S04]  /*1310*/  ST.E.64 desc[UR36][R12.64+0x8], R32 ;  /* 0x000008200c007985 */ /* 0x0043e8000c101b24 */
[----:B------:R-:W2:Y:S04]  /*1320*/  LD.E.64 R34, desc[UR36][R14.64+0x10] ;  /* 0x000010240e227980 */ /* 0x000ea8000c101b00 */
[----:B--2---:R2:W-:Y:S04]  /*1330*/  ST.E.64 desc[UR36][R12.64+0x10], R34 ;  /* 0x000010220c007985 */ /* 0x0045e8000c101b24 */
[----:B------:R-:W3:Y:S04]  /*1340*/  LD.E.64 R36, desc[UR36][R14.64+0x18] ;  /* 0x000018240e247980 */ /* 0x000ee8000c101b00 */
[----:B---3--:R2:W-:Y:S04]  /*1350*/  ST.E.64 desc[UR36][R12.64+0x18], R36 ;  /* 0x000018240c007985 */ /* 0x0085e8000c101b24 */
[----:B------:R-:W3:Y:S04]  /*1360*/  LD.E.64 R38, desc[UR36][R14.64+0x20] ;  /* 0x000020240e267980 */ /* 0x000ee8000c101b00 */
[----:B---3--:R2:W-:Y:S04]  /*1370*/  ST.E.64 desc[UR36][R12.64+0x20], R38 ;  /* 0x000020260c007985 */ /* 0x0085e8000c101b24 */
[----:B------:R-:W3:Y:S04]  /*1380*/  LD.E.64 R40, desc[UR36][R14.64+0x28] ;  /* 0x000028240e287980 */ /* 0x000ee8000c101b00 */
[----:B---3--:R2:W-:Y:S04]  /*1390*/  ST.E.64 desc[UR36][R12.64+0x28], R40 ;  /* 0x000028280c007985 */ /* 0x0085e8000c101b24 */
[----:B0-----:R-:W3:Y:S04]  /*13a0*/  LD.E.64 R30, desc[UR36][R14.64+0x30] ;  /* 0x000030240e1e7980 */ /* 0x001ee8000c101b00 */
[----:B---3--:R2:W-:Y:S04]  /*13b0*/  ST.E.64 desc[UR36][R12.64+0x30], R30 ;  /* 0x0000301e0c007985 */ /* 0x0085e8000c101b24 */
[----:B-1----:R-:W3:Y:S01]  /*13c0*/  LD.E.64 R32, desc[UR36][R14.64+0x38] ;  /* 0x000038240e207980 */ /* 0x002ee2000c101b00 */
[----:B------:R-:W-:-:S03]  /*13d0*/  IADD3 R20, PT, PT, R20, 0x8, RZ ;  /* 0x0000000814147810 */ /* 0x000fc60007ffe0ff */
[----:B---3--:R2:W-:Y:S04]  /*13e0*/  ST.E.64 desc[UR36][R12.64+0x38], R32 ;  /* 0x000038200c007985 */ /* 0x0085e8000c101b24 */
.L_x_22:
[----:B------:R-:W-:Y:S05]  /*13f0*/  @!P1 BRA `(.L_x_21) ;  /* 0x0000000000949947 */ /* 0x000fea0003800000 */
[----:B------:R-:W-:Y:S02]  /*1400*/  ISETP.GE.U32.AND P0, PT, R4, 0x3, PT ;  /* 0x000000030400780c */ /* 0x000fe40003f06070 */
[----:B------:R-:W-:-:S11]  /*1410*/  ISETP.NE.AND P1, PT, R9, RZ, PT ;  /* 0x000000ff0900720c */ /* 0x000fd60003f25270 */
[----:B------:R-:W-:Y:S05]  /*1420*/  @!P0 BRA `(.L_x_23) ;  /* 0x0000000000408947 */ /* 0x000fea0003800000 */
[----:B-1----:R-:W-:-:S04]  /*1430*/  IMAD.IADD R15, R3, 0x1, R20 ;  /* 0x00000001030f7824 */ /* 0x002fc800078e0214 */
[----:B------:R-:W-:-:S06]  /*1440*/  IMAD.WIDE.U32 R14, R15, 0x8, R26 ;  /* 0x000000080f0e7825 */ /* 0x000fcc00078e001a */
[----:B------:R-:W3:Y:S01]  /*1450*/  LD.E.64 R14, desc[UR36][R14.64] ;  /* 0x000000240e0e7980 */ /* 0x000ee2000c101b00 */
[----:B------:R-:W-:Y:S01]  /*1460*/  IADD3 R21, P0, PT, R3, R20, RZ ;  /* 0x0000001403157210 */ /* 0x000fe20007f1e0ff */
[----:B--2---:R-:W-:-:S04]  /*1470*/  IMAD.WIDE.U32 R12, R20, 0x8, R24 ;  /* 0x00000008140c7825 */ /* 0x004fc800078e0018 */
[----:B------:R-:W-:Y:S01]  /*1480*/  IMAD.X R30, RZ, RZ, RZ, P0 ;  /* 0x000000ffff1e7224 */ /* 0x000fe200000e06ff */
[----:B------:R-:W-:-:S04]  /*1490*/  LEA R36, P0, R21, R26, 0x3 ;  /* 0x0000001a15247211 */ /* 0x000fc800078018ff */
[----:B------:R-:W-:Y:S01]  /*14a0*/  LEA.HI.X R37, R21, R27, R30, 0x3, P0 ;  /* 0x0000001b15257211 */ /* 0x000fe200000f1c1e */
[----:B---3--:R0:W-:Y:S04]  /*14b0*/  ST.E.64 desc[UR36][R12.64], R14 ;  /* 0x0000000e0c007985 */ /* 0x0081e8000c101b24 */
[----:B------:R-:W2:Y:S04]  /*14c0*/  LD.E.64 R30, desc[UR36][R36.64+0x8] ;  /* 0x00000824241e7980 */ /* 0x000ea8000c101b00 */
[----:B--2---:R0:W-:Y:S04]  /*14d0*/  ST.E.64 desc[UR36][R12.64+0x8], R30 ;  /* 0x0000081e0c007985 */ /* 0x0041e8000c101b24 */
[----:B------:R-:W2:Y:S04]  /*14e0*/  LD.E.64 R32, desc[UR36][R36.64+0x10] ;  /* 0x0000102424207980 */ /* 0x000ea8000c101b00 */
[----:B--2---:R0:W-:Y:S04]  /*14f0*/  ST.E.64 desc[UR36][R12.64+0x10], R32 ;  /* 0x000010200c007985 */ /* 0x0041e8000c101b24 */
[----:B------:R-:W2:Y:S01]  /*1500*/  LD.E.64 R34, desc[UR36][R36.64+0x18] ;  /* 0x0000182424227980 */ /* 0x000ea2000c101b00 */
[----:B------:R-:W-:-:S03]  /*1510*/  VIADD R20, R20, 0x4 ;  /* 0x0000000414147836 */ /* 0x000fc60000000000 */
[----:B--2---:R0:W-:Y:S04]  /*1520*/  ST.E.64 desc[UR36][R12.64+0x18], R34 ;  /* 0x000018220c007985 */ /* 0x0041e8000c101b24 */
.L_x_23:
[----:B------:R-:W-:Y:S05]  /*1530*/  @!P1 BRA `(.L_x_21) ;  /* 0x0000000000449947 */ /* 0x000fea0003800000 */
[----:B0-2---:R-:W-:-:S04]  /*1540*/  IMAD.IADD R13, R3, 0x1, R20 ;  /* 0x00000001030d7824 */ /* 0x005fc800078e0214 */
[----:B------:R-:W-:-:S06]  /*1550*/  IMAD.WIDE.U32 R12, R13, 0x8, R26 ;  /* 0x000000080d0c7825 */ /* 0x000fcc00078e001a */
[----:B------:R-:W2:Y:S01]  /*1560*/  LD.E.64 R12, desc[UR36][R12.64] ;  /* 0x000000240c0c7980 */ /* 0x000ea2000c101b00 */
[----:B-1----:R-:W-:Y:S01]  /*1570*/  IMAD.WIDE.U32 R14, R20, 0x8, R24 ;  /* 0x00000008140e7825 */ /* 0x002fe200078e0018 */
[----:B------:R-:W-:-:S04]  /*1580*/  ISETP.NE.AND P0, PT, R9, 0x1, PT ;  /* 0x000000010900780c */ /* 0x000fc80003f05270 */
[----:B--2---:R3:W-:Y:S09]  /*1590*/  ST.E.64 desc[UR36][R14.64], R12 ;  /* 0x0000000c0e007985 */ /* 0x0047f2000c101b24 */
[----:B------:R-:W-:Y:S05]  /*15a0*/  @!P0 BRA `(.L_x_21) ;  /* 0x0000000000288947 */ /* 0x000fea0003800000 */
[----:B---3--:R-:W-:-:S04]  /*15b0*/  IADD3 R13, P0, PT, R3, R20, RZ ;  /* 0x00000014030d7210 */ /* 0x008fc80007f1e0ff */
[----:B------:R-:W-:Y:S02]  /*15c0*/  IADD3.X R12, PT, PT, RZ, RZ, RZ, P0, !PT ;  /* 0x000000ffff0c7210 */ /* 0x000fe400007fe4ff */
[----:B------:R-:W-:-:S04]  /*15d0*/  LEA R20, P0, R13, R26, 0x3 ;  /* 0x0000001a0d147211 */ /* 0x000fc800078018ff */
[----:B------:R-:W-:-:S05]  /*15e0*/  LEA.HI.X R21, R13, R27, R12, 0x3, P0 ;  /* 0x0000001b0d157211 */ /* 0x000fca00000f1c0c */
[----:B------:R-:W2:Y:S01]  /*15f0*/  LD.E.64 R12, desc[UR36][R20.64+0x8] ;  /* 0x00000824140c7980 */ /* 0x000ea2000c101b00 */
[----:B------:R-:W-:-:S03]  /*1600*/  ISETP.NE.AND P0, PT, R9, 0x2, PT ;  /* 0x000000020900780c */ /* 0x000fc60003f05270 */
[----:B--2---:R4:W-:Y:S10]  /*1610*/  ST.E.64 desc[UR36][R14.64+0x8], R12 ;  /* 0x0000080c0e007985 */ /* 0x0049f4000c101b24 */
[----:B------:R-:W-:Y:S05]  /*1620*/  @!P0 BRA `(.L_x_21) ;  /* 0x0000000000088947 */ /* 0x000fea0003800000 */
[----:B----4-:R-:W2:Y:S04]  /*1630*/  LD.E.64 R12, desc[UR36][R20.64+0x10] ;  /* 0x00001024140c7980 */ /* 0x010ea8000c101b00 */
[----:B--2---:R0:W-:Y:S02]  /*1640*/  ST.E.64 desc[UR36][R14.64+0x10], R12 ;  /* 0x0000100c0e007985 */ /* 0x0041e4000c101b24 */
.L_x_21:
[----:B------:R-:W-:Y:S01]  /*1650*/  ISETP.NE.AND P0, PT, R5, RZ, PT ;  /* 0x000000ff0500720c */ /* 0x000fe20003f05270 */
[----:B------:R-:W-:-:S12]  /*1660*/  BSSY.RECONVERGENT B1, `(.L_x_24) ;  /* 0x000007b000017945 */ /* 0x000fd80003800200 */
[----:B------:R-:W-:Y:S05]  /*1670*/  @!P0 BRA `(.L_x_25) ;  /* 0x0000000400e48947 */ /* 0x000fea0003800000 */
[----:B0-234-:R-:W-:-:S07]  /*1680*/  IMAD.MOV.U32 R12, RZ, RZ, R5 ;  /* 0x000000ffff0c7224 */ /* 0x01dfce00078e0005 */
.L_x_31:
[----:B------:R-:W-:Y:S01]  /*1690*/  ISETP.GE.U32.AND P1, PT, R29, 0x7, PT ;  /* 0x000000071d00780c */ /* 0x000fe20003f26070 */
[C---:B------:R-:W-:Y:S01]  /*16a0*/  VIADD R13, R12.reuse, 0xffffffff ;  /* 0xffffffff0c0d7836 */ /* 0x040fe20000000000 */
[----:B-1----:R-:W-:Y:S01]  /*16b0*/  IADD3 R15, P0, PT, R3, R12, RZ ;  /* 0x0000000c030f7210 */ /* 0x002fe20007f1e0ff */
[----:B------:R-:W-:Y:S02]  /*16c0*/  IMAD.MOV.U32 R38, RZ, RZ, R12 ;  /* 0x000000ffff267224 */ /* 0x000fe400078e000c */
[----:B------:R-:W-:Y:S01]  /*16d0*/  IMAD.MOV.U32 R39, RZ, RZ, RZ ;  /* 0x000000ffff277224 */ /* 0x000fe200078e00ff */
[----:B0-2---:R-:W-:Y:S02]  /*16e0*/  LEA.HI.X.SX32 R20, R12, RZ, 0x1, P0 ;  /* 0x000000ff0c147211 */ /* 0x005fe400000f0eff */
[----:B------:R-:W-:Y:S02]  /*16f0*/  LEA R14, P0, R15, R16, 0x3 ;  /* 0x000000100f0e7211 */ /* 0x000fe400078018ff */
[----:B------:R-:W-:-:S02]  /*1700*/  MOV R12, R13 ;  /* 0x0000000d000c7202 */ /* 0x000fc40000000f00 */
[----:B------:R-:W-:Y:S01]  /*1710*/  LEA.HI.X R15, R15, R17, R20, 0x3, P0 ;  /* 0x000000110f0f7211 */ /* 0x000fe200000f1c14 */
[----:B------:R-:W-:Y:S08]  /*1720*/  @!P1 BRA `(.L_x_26) ;  /* 0x0000000000cc9947 */ /* 0x000ff00003800000 */
[----:B------:R-:W-:Y:S01]  /*1730*/  BSSY.RECONVERGENT B2, `(.L_x_27) ;  /* 0x0000031000027945 */ /* 0x000fe20003800200 */
[----:B------:R-:W-:-:S07]  /*1740*/  IMAD.MOV.U32 R40, RZ, RZ, RZ ;  /* 0x000000ffff287224 */ /* 0x000fce00078e00ff */
.L_x_28:
[----:B------:R-:W0:Y:S01]  /*1750*/  LDCU UR4, c[0x0][0x39c] ;  /* 0x00007380ff0477ac */ /* 0x000e220008000800 */
[----:B-1----:R-:W-:Y:S01]  /*1760*/  IMAD.WIDE.U32 R20, R40, 0x8, R24 ;  /* 0x0000000828147825 */ /* 0x002fe200078e0018 */
[----:B------:R-:W2:Y:S04]  /*1770*/  LD.E.64 R36, desc[UR36][R14.64+-0x8] ;  /* 0xfffff8240e247980 */ /* 0x000ea8000c101b00 */
[----:B------:R-:W2:Y:S01]  /*1780*/  LD.E.64 R32, desc[UR36][R20.64] ;  /* 0x0000002414207980 */ /* 0x000ea2000c101b00 */
[----:B0-----:R-:W-:-:S04]  /*1790*/  IMAD R31, R13, UR4, R40 ;  /* 0x000000040d1f7c24 */ /* 0x001fc8000f8e0228 */
[----:B------:R-:W-:-:S05]  /*17a0*/  IMAD.WIDE R30, R31, 0x8, R18 ;  /* 0x000000081f1e7825 */ /* 0x000fca00078e0212 */
[----:B------:R-:W2:Y:S02]  /*17b0*/  LD.E.64 R34, desc[UR36][R30.64] ;  /* 0x000000241e227980 */ /* 0x000ea4000c101b00 */
[----:B--2---:R-:W-:Y:S02]  /*17c0*/  DFMA R42, -R36, R34, R32 ;  /* 0x00000022242a722b */ /* 0x004fe40000000120 */
[----:B------:R-:W2:Y:S05]  /*17d0*/  LD.E.64 R32, desc[UR36][R20.64+0x8] ;  /* 0x0000082414207980 */ /* 0x000eaa000c101b00 */
[----:B------:R0:W-:Y:S04]  /*17e0*/  ST.E.64 desc[UR36][R20.64], R42 ;  /* 0x0000002a14007985 */ /* 0x0001e8000c101b24 */
[----:B------:R-:W2:Y:S04]  /*17f0*/  LD.E.64 R36, desc[UR36][R14.64+-0x8] ;  /* 0xfffff8240e247980 */ /* 0x000ea8000c101b00 */
[----:B------:R-:W2:Y:S02]  /*1800*/  LD.E.64 R34, desc[UR36][R30.64+0x8] ;  /* 0x000008241e227980 */ /* 0x000ea4000c101b00 */
[----:B--2---:R-:W-:-:S02]  /*1810*/  DFMA R46, -R36, R34, R32 ;  /* 0x00000022242e722b */ /* 0x004fc40000000120 */
[----:B------:R-:W2:Y:S05]  /*1820*/  LD.E.64 R32, desc[UR36][R20.64+0x10] ;  /* 0x0000102414207980 */ /* 0x000eaa000c101b00 */
[----:B------:R1:W-:Y:S04]  /*1830*/  ST.E.64 desc[UR36][R20.64+0x8], R46 ;  /* 0x0000082e14007985 */ /* 0x0003e8000c101b24 */
[----:B------:R-:W2:Y:S04]  /*1840*/  LD.E.64 R36, desc[UR36][R14.64+-0x8] ;  /* 0xfffff8240e247980 */ /* 0x000ea8000c101b00 */
[----:B------:R-:W2:Y:S02]  /*1850*/  LD.E.64 R34, desc[UR36][R30.64+0x10] ;  /* 0x000010241e227980 */ /* 0x000ea4000c101b00 */
[----:B--2---:R-:W-:-:S02]  /*1860*/  DFMA R44, -R36, R34, R32 ;  /* 0x00000022242c722b */ /* 0x004fc40000000120 */
[----:B------:R-:W0:Y:S05]  /*1870*/  LD.E.64 R32, desc[UR36][R20.64+0x18] ;  /* 0x0000182414207980 */ /* 0x000e2a000c101b00 */
[----:B------:R2:W-:Y:S04]  /*1880*/  ST.E.64 desc[UR36][R20.64+0x10], R44 ;  /* 0x0000102c14007985 */ /* 0x0005e8000c101b24 */
[----:B------:R-:W0:Y:S04]  /*1890*/  LD.E.64 R36, desc[UR36][R14.64+-0x8] ;  /* 0xfffff8240e247980 */ /* 0x000e28000c101b00 */
[----:B------:R-:W0:Y:S02]  /*18a0*/  LD.E.64 R34, desc[UR36][R30.64+0x18] ;  /* 0x000018241e227980 */ /* 0x000e24000c101b00 */
[----:B0-----:R-:W-:-:S02]  /*18b0*/  DFMA R42, -R36, R34, R32 ;  /* 0x00000022242a722b */ /* 0x001fc40000000120 */
[----:B------:R-:W1:Y:S05]  /*18c0*/  LD.E.64 R32, desc[UR36][R20.64+0x20] ;  /* 0x0000202414207980 */ /* 0x000e6a000c101b00 */
[----:B------:R0:W-:Y:S04]  /*18d0*/  ST.E.64 desc[UR36][R20.64+0x18], R42 ;  /* 0x0000182a14007985 */ /* 0x0001e8000c101b24 */
[----:B------:R-:W1:Y:S04]  /*18e0*/  LD.E.64 R34, desc[UR36][R14.64+-0x8] ;  /* 0xfffff8240e227980 */ /* 0x000e68000c101b00 */
[----:B------:R-:W1:Y:S02]  /*18f0*/  LD.E.64 R36, desc[UR36][R30.64+0x20] ;  /* 0x000020241e247980 */ /* 0x000e64000c101b00 */
[----:B-1----:R-:W-:-:S02]  /*1900*/  DFMA R46, -R34, R36, R32 ;  /* 0x00000024222e722b */ /* 0x002fc40000000120 */
        /* <DEDUP_REMOVED lines=10> */
[----:B------:R-:W2:Y:S05]  /*19b0*/  LD.E.64 R32, desc[UR36][R20.64+0x38] ;  /* 0x0000382414207980 */ /* 0x000eaa000c101b00 */
[----:B------:R1:W-:Y:S04]  /*19c0*/  ST.E.64 desc[UR36][R20.64+0x30], R42 ;  /* 0x0000302a14007985 */ /* 0x0003e8000c101b24 */
[----:B------:R-:W2:Y:S04]  /*19d0*/  LD.E.64 R34, desc[UR36][R30.64+0x38] ;  /* 0x000038241e227980 */ /* 0x000ea8000c101b00 */
[----:B------:R-:W2:Y:S01]  /*19e0*/  LD.E.64 R36, desc[UR36][R14.64+-0x8] ;  /* 0xfffff8240e247980 */ /* 0x000ea2000c101b00 */
[----:B------:R-:W-:-:S05]  /*19f0*/  VIADD R40, R40, 0x8 ;  /* 0x0000000828287836 */ /* 0x000fca0000000000 */
[----:B------:R-:W-:Y:S01]  /*1a00*/  ISETP.NE.AND P0, PT, R40, R7, PT ;  /* 0x000000072800720c */ /* 0x000fe20003f05270 */
[----:B--2---:R-:W-:-:S07]  /*1a10*/  DFMA R32, -R36, R34, R32 ;  /* 0x000000222420722b */ /* 0x004fce0000000120 */
[----:B------:R1:W-:Y:S05]  /*1a20*/  ST.E.64 desc[UR36][R20.64+0x38], R32 ;  /* 0x0000382014007985 */ /* 0x0003ea000c101b24 */
[----:B------:R-:W-:Y:S05]  /*1a30*/  @P0 BRA `(.L_x_28) ;  /* 0xfffffffc00440947 */ /* 0x000fea000383ffff */
[----:B------:R-:W-:Y:S05]  /*1a40*/  BSYNC.RECONVERGENT B2 ;  /* 0x0000000000027941 */ /* 0x000fea0003800200 */
.L_x_27:
[----:B------:R-:W-:-:S07]  /*1a50*/  IMAD.MOV.U32 R39, RZ, RZ, R7 ;  /* 0x000000ffff277224 */ /* 0x000fce00078e0007 */
.L_x_26:
[----:B------:R-:W-:-:S13]  /*1a60*/  ISETP.NE.AND P0, PT, R10, RZ, PT ;  /* 0x000000ff0a00720c */ /* 0x000fda0003f05270 */
[----:B------:R-:W-:Y:S05]  /*1a70*/  @!P0 BRA `(.L_x_29) ;  /* 0x0000000000dc8947 */ /* 0x000fea0003800000 */
[----:B------:R-:W-:Y:S02]  /*1a80*/  ISETP.GE.U32.AND P0, PT, R4, 0x3, PT ;  /* 0x000000030400780c */ /* 0x000fe40003f06070 */
[----:B------:R-:W-:-:S11]  /*1a90*/  ISETP.NE.AND P1, PT, R9, RZ, PT ;  /* 0x000000ff0900720c */ /* 0x000fd60003f25270 */
[----:B------:R-:W-:Y:S05]  /*1aa0*/  @!P0 BRA `(.L_x_30) ;  /* 0x0000000000648947 */ /* 0x000fea0003800000 */
        /* <DEDUP_REMOVED lines=21> */
[----:B------:R-:W2:Y:S01]  /*1c00*/  LD.E.64 R34, desc[UR36][R14.64+-0x8] ;  /* 0xfffff8240e227980 */ /* 0x000ea2000c101b00 */
[----:B------:R-:W-:Y:S01]  /*1c10*/  VIADD R39, R39, 0x4 ;  /* 0x0000000427277836 */ /* 0x000fe20000000000 */
[----:B--2---:R-:W-:-:S07]  /*1c20*/  DFMA R30, -R34, R32, R30 ;  /* 0x00000020221e722b */ /* 0x004fce000000011e */
[----:B------:R0:W-:Y:S04]  /*1c30*/  ST.E.64 desc[UR36][R20.64+0x18], R30 ;  /* 0x0000181e14007985 */ /* 0x0001e8000c101b24 */
.L_x_30:
[----:B------:R-:W-:Y:S05]  /*1c40*/  @!P1 BRA `(.L_x_29) ;  /* 0x0000000000689947 */ /* 0x000fea0003800000 */
[----:B------:R-:W-:-:S13]  /*1c50*/  ISETP.NE.AND P1, PT, R9, 0x1, PT ;  /* 0x000000010900780c */ /* 0x000fda0003f25270 */
[----:B01----:R-:W0:Y:S01]  /*1c60*/  @P1 LDC R20, c[0x0][0x39c] ;  /* 0x0000e700ff141b82 */ /* 0x003e220000000800 */
[----:B------:R-:W2:Y:S01]  /*1c70*/  @P1 LD.E.64 R36, desc[UR36][R14.64+-0x8] ;  /* 0xfffff8240e241980 */ /* 0x000ea2000c101b00 */
[----:B0-----:R-:W-:Y:S02]  /*1c80*/  @P1 IMAD R31, R13, R20, R39 ;  /* 0x000000140d1f1224 */ /* 0x001fe400078e0227 */
[----:B------:R-:W-:-:S04]  /*1c90*/  @P1 IMAD.WIDE.U32 R20, R39, 0x8, R24 ;  /* 0x0000000827141825 */ /* 0x000fc800078e0018 */
[----:B------:R-:W-:Y:S01]  /*1ca0*/  @P1 IMAD.WIDE R30, R31, 0x8, R18 ;  /* 0x000000081f1e1825 */ /* 0x000fe200078e0212 */
[----:B------:R-:W2:Y:S04]  /*1cb0*/  @P1 LD.E.64 R32, desc[UR36][R20.64] ;  /* 0x0000002414201980 */ /* 0x000ea8000c101b00 */
[----:B------:R-:W2:Y:S01]  /*1cc0*/  @P1 LD.E.64 R34, desc[UR36][R30.64] ;  /* 0x000000241e221980 */ /* 0x000ea2000c101b00 */
[----:B------:R-:W-:-:S13]  /*1cd0*/  ISETP.NE.AND P0, PT, R6, RZ, PT ;  /* 0x000000ff0600720c */ /* 0x000fda0003f05270 */
[----:B------:R-:W0:Y:S01]  /*1ce0*/  @P0 LDC R42, c[0x0][0x39c] ;  /* 0x0000e700ff2a0b82 */ /* 0x000e220000000800 */
[----:B--2---:R-:W-:Y:S01]  /*1cf0*/  @P1 DFMA R40, -R36, R34, R32 ;  /* 0x000000222428122b */ /* 0x004fe20000000120 */
[----:B------:R-:W2:Y:S06]  /*1d00*/  @P1 LD.E.64 R32, desc[UR36][R20.64+0x8] ;  /* 0x0000082414201980 */ /* 0x000eac000c101b00 */
[----:B------:R1:W-:Y:S04]  /*1d10*/  @P1 ST.E.64 desc[UR36][R20.64], R40 ;  /* 0x0000002814001985 */ /* 0x0003e8000c101b24 */
[----:B------:R-:W2:Y:S04]  /*1d20*/  @P1 LD.E.64 R34, desc[UR36][R30.64+0x8] ;  /* 0x000008241e221980 */ /* 0x000ea8000c101b00 */
[----:B------:R-:W2:Y:S01]  /*1d30*/  @P1 LD.E.64 R36, desc[UR36][R14.64+-0x8] ;  /* 0xfffff8240e241980 */ /* 0x000ea2000c101b00 */
[----:B------:R-:W-:Y:S01]  /*1d40*/  @P1 IADD3 R39, PT, PT, R39, 0x2, RZ ;  /* 0x0000000227271810 */ /* 0x000fe20007ffe0ff */
[----:B--2---:R-:W-:-:S04]  /*1d50*/  @P1 DFMA R32, -R36, R34, R32 ;  /* 0x000000222420122b */ /* 0x004fc80000000120 */
[----:B0-----:R-:W-:Y:S02]  /*1d60*/  @P0 IMAD R37, R13, R42, R39 ;  /* 0x0000002a0d250224 */ /* 0x001fe400078e0227 */
[----:B------:R-:W-:-:S04]  /*1d70*/  @P0 IMAD.WIDE.U32 R34, R39, 0x8, R24 ;  /* 0x0000000827220825 */ /* 0x000fc800078e0018 */
[----:B------:R-:W-:Y:S01]  /*1d80*/  @P0 IMAD.WIDE R36, R37, 0x8, R18 ;  /* 0x0000000825240825 */ /* 0x000fe200078e0212 */
[----:B------:R2:W-:Y:S04]  /*1d90*/  @P1 ST.E.64 desc[UR36][R20.64+0x8], R32 ;  /* 0x0000082014001985 */ /* 0x0005e8000c101b24 */
[----:B-1----:R-:W3:Y:S04]  /*1da0*/  @P0 LD.E.64 R40, desc[UR36][R14.64+-0x8] ;  /* 0xfffff8240e280980 */ /* 0x002ee8000c101b00 */
[----:B------:R-:W3:Y:S04]  /*1db0*/  @P0 LD.E.64 R30, desc[UR36][R34.64] ;  /* 0x00000024221e0980 */ /* 0x000ee8000c101b00 */
[----:B------:R-:W3:Y:S02]  /*1dc0*/  @P0 LD.E.64 R36, desc[UR36][R36.64] ;  /* 0x0000002424240980 */ /* 0x000ee4000c101b00 */
[----:B---3--:R-:W-:-:S07]  /*1dd0*/  @P0 DFMA R30, -R40, R36, R30 ;  /* 0x00000024281e022b */ /* 0x008fce000000011e */
[----:B------:R2:W-:Y:S04]  /*1de0*/  @P0 ST.E.64 desc[UR36][R34.64], R30 ;  /* 0x0000001e22000985 */ /* 0x0005e8000c101b24 */
.L_x_29:
[----:B------:R-:W-:-:S13]  /*1df0*/  ISETP.GT.AND P0, PT, R38, 0x1, PT ;  /* 0x000000012600780c */ /* 0x000fda0003f04270 */
[----:B------:R-:W-:Y:S05]  /*1e00*/  @P0 BRA `(.L_x_31) ;  /* 0xfffffff800200947 */ /* 0x000fea000383ffff */
.L_x_25:
[----:B------:R-:W-:Y:S05]  /*1e10*/  BSYNC.RECONVERGENT B1 ;  /* 0x0000000000017941 */ /* 0x000fea0003800200 */
.L_x_24:
[----:B------:R-:W-:Y:S01]  /*1e20*/  ISETP.GE.U32.AND P0, PT, R29, 0xf, PT ;  /* 0x0000000f1d00780c */ /* 0x000fe20003f06070 */
[----:B01----:R-:W-:Y:S01]  /*1e30*/  IMAD.MOV.U32 R45, RZ, RZ, RZ ;  /* 0x000000ffff2d7224 */ /* 0x003fe200078e00ff */
[----:B--2---:R-:W-:-:S11]  /*1e40*/  CS2R R32, SRZ ;  /* 0x0000000000207805 */ /* 0x004fd6000001ff00 */
[----:B------:R-:W-:Y:S05]  /*1e50*/  @!P0 BRA `(.L_x_32) ;  /* 0x0000000000a48947 */ /* 0x000fea0003800000 */
[----:B------:R-:W-:Y:S01]  /*1e60*/  BSSY.RECONVERGENT B1, `(.L_x_33) ;  /* 0x0000027000017945 */ /* 0x000fe20003800200 */
[----:B------:R-:W-:Y:S01]  /*1e70*/  IMAD.MOV.U32 R53, RZ, RZ, RZ ;  /* 0x000000ffff357224 */ /* 0x000fe200078e00ff */
[----:B------:R-:W-:-:S07]  /*1e80*/  CS2R R32, SRZ ;  /* 0x0000000000207805 */ /* 0x000fce000001ff00 */
.L_x_34:
[----:B------:R-:W-:-:S05]  /*1e90*/  IMAD.WIDE.U32 R50, R53, 0x8, R24 ;  /* 0x0000000835327825 */ /* 0x000fca00078e0018 */
[----:B------:R-:W2:Y:S04]  /*1ea0*/  LD.E.64 R30, desc[UR36][R50.64] ;  /* 0x00000024321e7980 */ /* 0x000ea8000c101b00 */
[----:B------:R-:W5:Y:S04]  /*1eb0*/  LD.E.64 R34, desc[UR36][R50.64+0x8] ;  /* 0x0000082432227980 */ /* 0x000f68000c101b00 */
[----:B------:R-:W5:Y:S04]  /*1ec0*/  LD.E.64 R36, desc[UR36][R50.64+0x10] ;  /* 0x0000102432247980 */ /* 0x000f68000c101b00 */
[----:B------:R-:W5:Y:S04]  /*1ed0*/  LD.E.64 R48, desc[UR36][R50.64+0x18] ;  /* 0x0000182432307980 */ /* 0x000f68000c101b00 */
[----:B------:R-:W5:Y:S04]  /*1ee0*/  LD.E.64 R46, desc[UR36][R50.64+0x20] ;  /* 0x00002024322e7980 */ /* 0x000f68000c101b00 */
[----:B------:R-:W5:Y:S04]  /*1ef0*/  LD.E.64 R44, desc[UR36][R50.64+0x28] ;  /* 0x00002824322c7980 */ /* 0x000f68000c101b00 */
[----:B------:R-:W5:Y:S04]  /*1f00*/  LD.E.64 R42, desc[UR36][R50.64+0x30] ;  /* 0x00003024322a7980 */ /* 0x000f68000c101b00 */
[----:B------:R-:W5:Y:S04]  /*1f10*/  LD.E.64 R40, desc[UR36][R50.64+0x38] ;  /* 0x0000382432287980 */ /* 0x000f68000c101b00 */
[----:B---34-:R-:W3:Y:S04]  /*1f20*/  LD.E.64 R12, desc[UR36][R50.64+0x40] ;  /* 0x00004024320c7980 */ /* 0x018ee8000c101b00 */
[----:B------:R-:W4:Y:S04]  /*1f30*/  LD.E.64 R14, desc[UR36][R50.64+0x48] ;  /* 0x00004824320e7980 */ /* 0x000f28000c101b00 */
[----:B------:R-:W4:Y:S04]  /*1f40*/  LD.E.64 R20, desc[UR36][R50.64+0x50] ;  /* 0x0000502432147980 */ /* 0x000f28000c101b00 */
[----:B------:R-:W4:Y:S01]  /*1f50*/  LD.E.64 R38, desc[UR36][R50.64+0x78] ;  /* 0x0000782432267980 */ /* 0x000f22000c101b00 */
[----:B--2---:R-:W-:-:S03]  /*1f60*/  DFMA R32, R30, R30, R32 ;  /* 0x0000001e1e20722b */ /* 0x004fc60000000020 */
[----:B------:R-:W2:Y:S05]  /*1f70*/  LD.E.64 R30, desc[UR36][R50.64+0x58] ;  /* 0x00005824321e7980 */ /* 0x000eaa000c101b00 */
[----:B-----5:R-:W-:Y:S02]  /*1f80*/  DFMA R34, R34, R34, R32 ;  /* 0x000000222222722b */ /* 0x020fe40000000020 */
[----:B------:R-:W5:Y:S06]  /*1f90*/  LD.E.64 R32, desc[UR36][R50.64+0x60] ;  /* 0x0000602432207980 */ /* 0x000f6c000c101b00 */
[----:B------:R-:W-:-:S02]  /*1fa0*/  DFMA R36, R36, R36, R34 ;  /* 0x000000242424722b */ /* 0x000fc40000000022 */
[----:B------:R-:W5:Y:S06]  /*1fb0*/  LD.E.64 R34, desc[UR36][R50.64+0x68] ;  /* 0x0000682432227980 */ /* 0x000f6c000c101b00 */
[----:B------:R-:W-:Y:S02]  /*1fc0*/  DFMA R48, R48, R48, R36 ;  /* 0x000000303030722b */ /* 0x000fe40000000024 */
[----:B------:R-:W5:Y:S06]  /*1fd0*/  LD.E.64 R36, desc[UR36][R50.64+0x70] ;  /* 0x0000702432247980 */ /* 0x000f6c000c101b00 */
[----:B------:R-:W-:-:S08]  /*1fe0*/  DFMA R48, R46, R46, R48 ;  /* 0x0000002e2e30722b */ /* 0x000fd00000000030 */
[----:B------:R-:W-:-:S08]  /*1ff0*/  DFMA R48, R44, R44, R48 ;  /* 0x0000002c2c30722b */ /* 0x000fd00000000030 */
[----:B------:R-:W-:-:S08]  /*2000*/  DFMA R48, R42, R42, R48 ;  /* 0x0000002a2a30722b */ /* 0x000fd00000000030 */
[----:B------:R-:W-:-:S08]  /*2010*/  DFMA R48, R40, R40, R48 ;  /* 0x000000282830722b */ /* 0x000fd00000000030 */
[----:B---3--:R-:W-:-:S08]  /*2020*/  DFMA R48, R12, R12, R48 ;  /* 0x0000000c0c30722b */ /* 0x008fd00000000030 */
[----:B----4-:R-:W-:-:S08]  /*2030*/  DFMA R48, R14, R14, R48 ;  /* 0x0000000e0e30722b */ /* 0x010fd00000000030 */
[----:B------:R-:W-:Y:S01]  /*2040*/  DFMA R48, R20, R20, R48 ;  /* 0x000000141430722b */ /* 0x000fe20000000030 */
[----:B------:R-:W-:-:S05]  /*2050*/  VIADD R53, R53, 0x10 ;  /* 0x0000001035357836 */ /* 0x000fca0000000000 */
[----:B------:R-:W-:Y:S02]  /*2060*/  ISETP.NE.AND P0, PT, R53, R8, PT ;  /* 0x000000083500720c */ /* 0x000fe40003f05270 */
[----:B--2---:R-:W-:-:S08]  /*2070*/  DFMA R48, R30, R30, R48 ;  /* 0x0000001e1e30722b */ /* 0x004fd00000000030 */
[----:B-----5:R-:W-:-:S08]  /*2080*/  DFMA R48, R32, R32, R48 ;  /* 0x000000202030722b */ /* 0x020fd00000000030 */
[----:B------:R-:W-:-:S08]  /*2090*/  DFMA R48, R34, R34, R48 ;  /* 0x000000222230722b */ /* 0x000fd00000000030 */
[----:B------:R-:W-:-:S08]  /*20a0*/  DFMA R48, R36, R36, R48 ;  /* 0x000000242430722b */ /* 0x000fd00000000030 */
[----:B------:R-:W-:Y:S01]  /*20b0*/  DFMA R32, R38, R38, R48 ;  /* 0x000000262620722b */ /* 0x000fe20000000030 */
[----:B------:R-:W-:Y:S10]  /*20c0*/  @P0 BRA `(.L_x_34) ;  /* 0xfffffffc00700947 */ /* 0x000ff4000383ffff */
[----:B------:R-:W-:Y:S05]  /*20d0*/  BSYNC.RECONVERGENT B1 ;  /* 0x0000000000017941 */ /* 0x000fea0003800200 */
.L_x_33:
[----:B------:R-:W-:-:S07]  /*20e0*/  IMAD.MOV.U32 R45, RZ, RZ, R8 ;  /* 0x000000ffff2d7224 */ /* 0x000fce00078e0008 */
.L_x_32:
[----:B------:R-:W-:-:S13]  /*20f0*/  ISETP.NE.AND P0, PT, R11, RZ, PT ;  /* 0x000000ff0b00720c */ /* 0x000fda0003f05270 */
[----:B------:R-:W-:Y:S05]  /*2100*/  @!P0 BRA `(.L_x_35) ;  /* 0x0000000000bc8947 */ /* 0x000fea0003800000 */
[----:B---34-:R-:W-:Y:S02]  /*2110*/  IADD3 R12, PT, PT, R11, -0x1, RZ ;  /* 0xffffffff0b0c7810 */ /* 0x018fe40007ffe0ff */
[----:B------:R-:W-:Y:S02]  /*2120*/  ISETP.NE.AND P1, PT, R10, RZ, PT ;  /* 0x000000ff0a00720c */ /* 0x000fe40003f25270 */
[----:B------:R-:W-:-:S13]  /*2130*/  ISETP.GE.U32.AND P0, PT, R12, 0x7, PT ;  /* 0x000000070c00780c */ /* 0x000fda0003f06070 */
[----:B------:R-:W-:Y:S05]  /*2140*/  @!P0 BRA `(.L_x_36) ;  /* 0x0000000000488947 */ /* 0x000fea0003800000 */
[----:B------:R-:W-:-:S05]  /*2150*/  IMAD.WIDE.U32 R42, R45, 0x8, R24 ;  /* 0x000000082d2a7825 */ /* 0x000fca00078e0018 */
[----:B------:R-:W2:Y:S04]  /*2160*/  LD.E.64 R40, desc[UR36][R42.64] ;  /* 0x000000242a287980 */ /* 0x000ea8000c101b00 */
[----:B------:R-:W3:Y:S04]  /*2170*/  LD.E.64 R12, desc[UR36][R42.64+0x8] ;  /* 0x000008242a0c7980 */ /* 0x000ee8000c101b00 */
[----:B------:R-:W4:Y:S04]  /*2180*/  LD.E.64 R14, desc[UR36][R42.64+0x10] ;  /* 0x000010242a0e7980 */ /* 0x000f28000c101b00 */
[----:B------:R-:W5:Y:S04]  /*2190*/  LD.E.64 R20, desc[UR36][R42.64+0x18] ;  /* 0x000018242a147980 */ /* 0x000f68000c101b00 */
[----:B------:R-:W5:Y:S04]  /*21a0*/  LD.E.64 R30, desc[UR36][R42.64+0x20] ;  /* 0x000020242a1e7980 */ /* 0x000f68000c101b00 */
[----:B------:R-:W5:Y:S04]  /*21b0*/  LD.E.64 R34, desc[UR36][R42.64+0x28] ;  /* 0x000028242a227980 */ /* 0x000f68000c101b00 */
[----:B------:R-:W5:Y:S04]  /*21c0*/  LD.E.64 R36, desc[UR36][R42.64+0x30] ;  /* 0x000030242a247980 */ /* 0x000f68000c101b00 */
[----:B------:R-:W5:Y:S01]  /*21d0*/  LD.E.64 R38, desc[UR36][R42.64+0x38] ;  /* 0x000038242a267980 */ /* 0x000f62000c101b00 */
[----:B------:R-:W-:Y:S01]  /*21e0*/  VIADD R45, R45, 0x8 ;  /* 0x000000082d2d7836 */ /* 0x000fe20000000000 */
[----:B--2---:R-:W-:-:S08]  /*21f0*/  DFMA R32, R40, R40, R32 ;  /* 0x000000282820722b */ /* 0x004fd00000000020 */
[----:B---3--:R-:W-:-:S08]  /*2200*/  DFMA R32, R12, R12, R32 ;  /* 0x0000000c0c20722b */ /* 0x008fd00000000020 */
[----:B----4-:R-:W-:-:S08]  /*2210*/  DFMA R32, R14, R14, R32 ;  /* 0x0000000e0e20722b */ /* 0x010fd00000000020 */
[----:B-----5:R-:W-:-:S08]  /*2220*/  DFMA R32, R20, R20, R32 ;  /* 0x000000141420722b */ /* 0x020fd00000000020 */
[----:B------:R-:W-:-:S08]  /*2230*/  DFMA R32, R30, R30, R32 ;  /* 0x0000001e1e20722b */ /* 0x000fd00000000020 */
[----:B------:R-:W-:-:S08]  /*2240*/  DFMA R32, R34, R34, R32 ;  /* 0x000000222220722b */ /* 0x000fd00000000020 */
[----:B------:R-:W-:-:S08]  /*2250*/  DFMA R32, R36, R36, R32 ;  /* 0x000000242420722b */ /* 0x000fd00000000020 */
[----:B------:R-:W-:-:S11]  /*2260*/  DFMA R32, R38, R38, R32 ;  /* 0x000000262620722b */ /* 0x000fd60000000020 */
.L_x_36:
[----:B------:R-:W-:Y:S05]  /*2270*/  @!P1 BRA `(.L_x_35) ;  /* 0x0000000000609947 */ /* 0x000fea0003800000 */
[----:B------:R-:W-:Y:S02]  /*2280*/  ISETP.GE.U32.AND P0, PT, R4, 0x3, PT ;  /* 0x000000030400780c */ /* 0x000fe40003f06070 */
[----:B------:R-:W-:-:S11]  /*2290*/  ISETP.NE.AND P1, PT, R9, RZ, PT ;  /* 0x000000ff0900720c */ /* 0x000fd60003f25270 */
[----:B------:R-:W-:Y:S05]  /*22a0*/  @!P0 BRA `(.L_x_37) ;  /* 0x0000000000288947 */ /* 0x000fea0003800000 */
[----:B------:R-:W-:-:S05]  /*22b0*/  IMAD.WIDE.U32 R20, R45, 0x8, R24 ;  /* 0x000000082d147825 */ /* 0x000fca00078e0018 */
[----:B------:R-:W2:Y:S04]  /*22c0*/  LD.E.64 R30, desc[UR36][R20.64] ;  /* 0x00000024141e7980 */ /* 0x000ea8000c101b00 */
[----:B------:R-:W3:Y:S04]  /*22d0*/  LD.E.64 R34, desc[UR36][R20.64+0x8] ;  /* 0x0000082414227980 */ /* 0x000ee8000c101b00 */
[----:B------:R-:W4:Y:S04]  /*22e0*/  LD.E.64 R12, desc[UR36][R20.64+0x10] ;  /* 0x00001024140c7980 */ /* 0x000f28000c101b00 */
[----:B------:R-:W5:Y:S01]  /*22f0*/  LD.E.64 R14, desc[UR36][R20.64+0x18] ;  /* 0x00001824140e7980 */ /* 0x000f62000c101b00 */
[----:B------:R-:W-:Y:S01]  /*2300*/  VIADD R45, R45, 0x4 ;  /* 0x000000042d2d7836 */ /* 0x000fe20000000000 */
[----:B--2---:R-:W-:-:S08]  /*2310*/  DFMA R30, R30, R30, R32 ;  /* 0x0000001e1e1e722b */ /* 0x004fd00000000020 */
[----:B---3--:R-:W-:-:S08]  /*2320*/  DFMA R30, R34, R34, R30 ;  /* 0x00000022221e722b */ /* 0x008fd0000000001e */
[----:B----4-:R-:W-:-:S08]  /*2330*/  DFMA R30, R12, R12, R30 ;  /* 0x0000000c0c1e722b */ /* 0x010fd0000000001e */
[----:B-----5:R-:W-:-:S11]  /*2340*/  DFMA R32, R14, R14, R30 ;  /* 0x0000000e0e20722b */ /* 0x020fd6000000001e */
.L_x_37:
[----:B------:R-:W-:Y:S05]  /*2350*/  @!P1 BRA `(.L_x_35) ;  /* 0x0000000000289947 */ /* 0x000fea0003800000 */
[----:B------:R-:W-:-:S05]  /*2360*/  IMAD.WIDE.U32 R20, R45, 0x8, R24 ;  /* 0x000000082d147825 */ /* 0x000fca00078e0018 */
[----:B------:R-:W2:Y:S01]  /*2370*/  LD.E.64 R12, desc[UR36][R20.64] ;  /* 0x00000024140c7980 */ /* 0x000ea2000c101b00 */
[----:B------:R-:W-:Y:S01]  /*2380*/  ISETP.NE.AND P0, PT, R9, 0x1, PT ;  /* 0x000000010900780c */ /* 0x000fe20003f05270 */
[----:B--2---:R-:W-:-:S12]  /*2390*/  DFMA R32, R12, R12, R32 ;  /* 0x0000000c0c20722b */ /* 0x004fd80000000020 */
[----:B------:R-:W-:Y:S05]  /*23a0*/  @!P0 BRA `(.L_x_35) ;  /* 0x0000000000148947 */ /* 0x000fea0003800000 */
[----:B------:R-:W-:Y:S01]  /*23b0*/  ISETP.NE.AND P0, PT, R9, 0x2, PT ;  /* 0x000000020900780c */ /* 0x000fe20003f05270 */
[----:B------:R-:W2:-:S12]  /*23c0*/  LD.E.64 R12, desc[UR36][R20.64+0x8] ;  /* 0x00000824140c7980 */ /* 0x000e98000c101b00 */
[----:B------:R-:W3:Y:S01]  /*23d0*/  @P0 LD.E.64 R14, desc[UR36][R20.64+0x10] ;  /* 0x00001024140e0980 */ /* 0x000ee2000c101b00 */
[----:B--2---:R-:W-:-:S08]  /*23e0*/  DFMA R32, R12, R12, R32 ;  /* 0x0000000c0c20722b */ /* 0x004fd00000000020 */
[----:B---3--:R-:W-:-:S11]  /*23f0*/  @P0 DFMA R32, R14, R14, R32 ;  /* 0x0000000e0e20022b */ /* 0x008fd60000000020 */
.L_x_35:
[----:B------:R-:W3:Y:S01]  /*2400*/  MUFU.RSQ64H R31, R33 ;  /* 0x00000021001f7308 */ /* 0x000ee20000001c00 */
[----:B------:R-:W-:Y:S01]  /*2410*/  VIADD R30, R33, 0xfcb00000 ;  /* 0xfcb00000211e7836 */ /* 0x000fe20000000000 */
[----:B------:R-:W-:Y:S01]  /*2420*/  MOV R37, 0x3fd80000 ;  /* 0x3fd8000000257802 */ /* 0x000fe20000000f00 */
[----:B------:R-:W-:Y:S01]  /*2430*/  IMAD.MOV.U32 R36, RZ, RZ, 0x0 ;  /* 0x00000000ff247424 */ /* 0x000fe200078e00ff */
[----:B------:R-:W-:Y:S01]  /*2440*/  BSSY.RECONVERGENT B1, `(.L_x_38) ;  /* 0x0000012000017945 */ /* 0x000fe20003800200 */
[----:B------:R-:W-:Y:S02]  /*2450*/  ISETP.GE.U32.AND P0, PT, R29, 0x7, PT ;  /* 0x000000071d00780c */ /* 0x000fe40003f06070 */
[----:B------:R-:W-:Y:S01]  /*2460*/  ISETP.GE.U32.AND P1, PT, R30, 0x7ca00000, PT ;  /* 0x7ca000001e00780c */ /* 0x000fe20003f26070 */
[----:B---34-:R-:W-:-:S08]  /*2470*/  DMUL R12, R30, R30 ;  /* 0x0000001e1e0c7228 */ /* 0x018fd00000000000 */
[----:B------:R-:W-:-:S08]  /*2480*/  DFMA R12, -R12, R32, 1 ;  /* 0x3ff000000c0c742b */ /* 0x000fd00000000120 */
[----:B------:R-:W-:Y:S02]  /*2490*/  DFMA R36, R12, R36, 0.5 ;  /* 0x3fe000000c24742b */ /* 0x000fe40000000024 */
[----:B------:R-:W-:-:S08]  /*24a0*/  DMUL R12, R30, R12 ;  /* 0x0000000c1e0c7228 */ /* 0x000fd00000000000 */
[----:B------:R-:W-:-:S08]  /*24b0*/  DFMA R36, R36, R12, R30 ;  /* 0x0000000c2424722b */ /* 0x000fd0000000001e */
[----:B------:R-:W-:Y:S02]  /*24c0*/  DMUL R14, R36, R32 ;  /* 0x00000020240e7228 */ /* 0x000fe40000000000 */
[----:B------:R-:W-:Y:S02]  /*24d0*/  VIADD R35, R37, 0xfff00000 ;  /* 0xfff0000025237836 */ /* 0x000fe40000000000 */
[----:B------:R-:W-:-:S04]  /*24e0*/  IMAD.MOV.U32 R34, RZ, RZ, R36 ;  /* 0x000000ffff227224 */ /* 0x000fc800078e0024 */
[----:B------:R-:W-:-:S08]  /*24f0*/  DFMA R20, R14, -R14, R32 ;  /* 0x8000000e0e14722b */ /* 0x000fd00000000020 */
[----:B------:R-:W-:Y:S01]  /*2500*/  DFMA R12, R20, R34, R14 ;  /* 0x00000022140c722b */ /* 0x000fe2000000000e */
[----:B------:R-:W-:Y:S10]  /*2510*/  @!P1 BRA `(.L_x_39) ;  /* 0x0000000000109947 */ /* 0x000ff40003800000 */
[----:B------:R-:W-:-:S07]  /*2520*/  MOV R12, 0x2540 ;  /* 0x00002540000c7802 */ /* 0x000fce0000000f00 */
[----:B------:R-:W-:Y:S05]  /*2530*/  CALL.REL.NOINC `($__internal_1_$__cuda_sm20_dsqrt_rn_f64_mediumpath_v1) ;  /* 0x0000003000b87944 */ /* 0x000fea0003c00000 */
[----:B------:R-:W-:Y:S02]  /*2540*/  IMAD.MOV.U32 R12, RZ, RZ, R14 ;  /* 0x000000ffff0c7224 */ /* 0x000fe400078e000e */
[----:B------:R-:W-:-:S07]  /*2550*/  IMAD.MOV.U32 R13, RZ, RZ, R15 ;  /* 0x000000ffff0d7224 */ /* 0x000fce00078e000f */
.L_x_39:
[----:B------:R-:W-:Y:S05]  /*2560*/  BSYNC.RECONVERGENT B1 ;  /* 0x0000000000017941 */ /* 0x000fea0003800200 */
.L_x_38:
[----:B------:R-:W-:Y:S01]  /*2570*/  MOV R48, RZ ;  /* 0x000000ff00307202 */ /* 0x000fe20000000f00 */
[----:B------:R-:W-:Y:S06]  /*2580*/  @!P0 BRA `(.L_x_40) ;  /* 0x0000000800e88947 */ /* 0x000fec0003800000 */
[----:B------:R-:W-:Y:S01]  /*2590*/  BSSY.RECONVERGENT B2, `(.L_x_41) ;  /* 0x00000b8000027945 */ /* 0x000fe20003800200 */
[----:B------:R-:W-:-:S07]  /*25a0*/  IMAD.MOV.U32 R48, RZ, RZ, RZ ;  /* 0x000000ffff307224 */ /* 0x000fce00078e00ff */
.L_x_58:
[----:B------:R-:W-:-:S05]  /*25b0*/  IMAD.WIDE.U32 R38, R48, 0x8, R24 ;  /* 0x0000000830267825 */ /* 0x000fca00078e0018 */
[----:B------:R-:W2:Y:S01]  /*25c0*/  LD.E.64 R30, desc[UR36][R38.64] ;  /* 0x00000024261e7980 */ /* 0x000ea2000c101b00 */
[----:B------:R-:W0:Y:S01]  /*25d0*/  MUFU.RCP64H R15, R13 ;  /* 0x0000000d000f7308 */ /* 0x000e220000001800 */
[----:B------:R-:W-:Y:S01]  /*25e0*/  IMAD.MOV.U32 R14, RZ, RZ, 0x1 ;  /* 0x00000001ff0e7424 */ /* 0x000fe200078e00ff */
[----:B------:R-:W-:Y:S05]  /*25f0*/  BSSY.RECONVERGENT B3, `(.L_x_42) ;  /* 0x0000011000037945 */ /* 0x000fea0003800200 */
[----:B0-----:R-:W-:-:S08]  /*2600*/  DFMA R20, R14, -R12, 1 ;  /* 0x3ff000000e14742b */ /* 0x001fd0000000080c */
[----:B------:R-:W-:-:S08]  /*2610*/  DFMA R20, R20, R20, R20 ;  /* 0x000000141414722b */ /* 0x000fd00000000014 */
[----:B------:R-:W-:-:S08]  /*2620*/  DFMA R20, R14, R20, R14 ;  /* 0x000000140e14722b */ /* 0x000fd0000000000e */
[----:B------:R-:W-:-:S08]  /*2630*/  DFMA R14, R20, -R12, 1 ;  /* 0x3ff00000140e742b */ /* 0x000fd0000000080c */
[----:B------:R-:W-:-:S08]  /*2640*/  DFMA R14, R20, R14, R20 ;  /* 0x0000000e140e722b */ /* 0x000fd00000000014 */
[----:B--2---:R-:W-:Y:S01]  /*2650*/  DMUL R20, R30, R14 ;  /* 0x0000000e1e147228 */ /* 0x004fe20000000000 */
[----:B------:R-:W-:-:S07]  /*2660*/  FSETP.GEU.AND P1, PT, |R31|, 6.5827683646048100446e-37, PT ;  /* 0x036000001f00780b */ /* 0x000fce0003f2e200 */
[----:B------:R-:W-:-:S08]  /*2670*/  DFMA R32, R20, -R12, R30 ;  /* 0x8000000c1420722b */ /* 0x000fd0000000001e */
[----:B------:R-:W-:-:S10]  /*2680*/  DFMA R14, R14, R32, R20 ;  /* 0x000000200e0e722b */ /* 0x000fd40000000014 */
[----:B------:R-:W-:-:S05]  /*2690*/  FFMA R20, RZ, R13, R15 ;  /* 0x0000000dff147223 */ /* 0x000fca000000000f */
[----:B------:R-:W-:-:S13]  /*26a0*/  FSETP.GT.AND P0, PT, |R20|, 1.469367938527859385e-39, PT ;  /* 0x001000001400780b */ /* 0x000fda0003f04200 */
[----:B------:R-:W-:Y:S05]  /*26b0*/  @P0 BRA P1, `(.L_x_43) ;  /* 0x0000000000100947 */ /* 0x000fea0000800000 */
[----:B------:R-:W-:Y:S01]  /*26c0*/  IMAD.MOV.U32 R20, RZ, RZ, R12 ;  /* 0x000000ffff147224 */ /* 0x000fe200078e000c */
[----:B------:R-:W-:Y:S01]  /*26d0*/  MOV R42, 0x2700 ;  /* 0x00002700002a7802 */ /* 0x000fe20000000f00 */
[----:B------:R-:W-:-:S07]  /*26e0*/  IMAD.MOV.U32 R21, RZ, RZ, R13 ;  /* 0x000000ffff157224 */ /* 0x000fce00078e000d */
[----:B------:R-:W-:Y:S05]  /*26f0*/  CALL.REL.NOINC `($__internal_0_$__cuda_sm20_div_rn_f64_full) ;  /* 0x0000002800d87944 */ /* 0x000fea0003c00000 */
.L_x_43:
[----:B------:R-:W-:Y:S05]  /*2700*/  BSYNC.RECONVERGENT B3 ;  /* 0x0000000000037941 */ /* 0x000fea0003800200 */
.L_x_42:
[----:B------:R-:W-:-:S05]  /*2710*/  IADD3 R41, PT, PT, R3, R48, RZ ;  /* 0x0000003003297210 */ /* 0x000fca0007ffe0ff */
[----:B------:R-:W-:-:S05]  /*2720*/  IMAD.WIDE.U32 R40, R41, 0x8, R18 ;  /* 0x0000000829287825 */ /* 0x000fca00078e0012 */
[----:B------:R0:W-:Y:S04]  /*2730*/  ST.E.64 desc[UR36][R40.64], R14 ;  /* 0x0000000e28007985 */ /* 0x0001e8000c101b24 */
[----:B------:R-:W2:Y:S01]  /*2740*/  LD.E.64 R30, desc[UR36][R38.64+0x8] ;  /* 0x00000824261e7980 */ /* 0x000ea2000c101b00 */
[----:B------:R-:W1:Y:S01]  /*2750*/  MUFU.RCP64H R21, R13 ;  /* 0x0000000d00157308 */ /* 0x000e620000001800 */
[----:B------:R-:W-:Y:S01]  /*2760*/  IMAD.MOV.U32 R20, RZ, RZ, 0x1 ;  /* 0x00000001ff147424 */ /* 0x000fe200078e00ff */
[----:B------:R-:W-:Y:S05]  /*2770*/  BSSY.RECONVERGENT B3, `(.L_x_44) ;  /* 0x0000011000037945 */ /* 0x000fea0003800200 */
[----:B-1----:R-:W-:-:S08]  /*2780*/  DFMA R32, R20, -R12, 1 ;  /* 0x3ff000001420742b */ /* 0x002fd0000000080c */
[----:B------:R-:W-:-:S08]  /*2790*/  DFMA R32, R32, R32, R32 ;  /* 0x000000202020722b */ /* 0x000fd00000000020 */
[----:B------:R-:W-:-:S08]  /*27a0*/  DFMA R32, R20, R32, R20 ;  /* 0x000000201420722b */ /* 0x000fd00000000014 */
[----:B------:R-:W-:-:S08]  /*27b0*/  DFMA R20, R32, -R12, 1 ;  /* 0x3ff000002014742b */ /* 0x000fd0000000080c */
[----:B------:R-:W-:-:S08]  /*27c0*/  DFMA R34, R32, R20, R32 ;  /* 0x000000142022722b */ /* 0x000fd00000000020 */
[----:B--2---:R-:W-:Y:S01]  /*27d0*/  DMUL R20, R34, R30 ;  /* 0x0000001e22147228 */ /* 0x004fe20000000000 */
[----:B------:R-:W-:-:S07]  /*27e0*/  FSETP.GEU.AND P1, PT, |R31|, 6.5827683646048100446e-37, PT ;  /* 0x036000001f00780b */ /* 0x000fce0003f2e200 */
[----:B------:R-:W-:-:S08]  /*27f0*/  DFMA R32, R20, -R12, R30 ;  /* 0x8000000c1420722b */ /* 0x000fd0000000001e */
[----:B0-----:R-:W-:-:S10]  /*2800*/  DFMA R14, R34, R32, R20 ;  /* 0x00000020220e722b */ /* 0x001fd40000000014 */
[----:B------:R-:W-:-:S05]  /*2810*/  FFMA R20, RZ, R13, R15 ;  /* 0x0000000dff147223 */ /* 0x000fca000000000f */
[----:B------:R-:W-:-:S13]  /*2820*/  FSETP.GT.AND P0, PT, |R20|, 1.469367938527859385e-39, PT ;  /* 0x001000001400780b */ /* 0x000fda0003f04200 */
[----:B------:R-:W-:Y:S05]  /*2830*/  @P0 BRA P1, `(.L_x_45) ;  /* 0x0000000000100947 */ /* 0x000fea0000800000 */
[----:B------:R-:W-:Y:S01]  /*2840*/  IMAD.MOV.U32 R20, RZ, RZ, R12 ;  /* 0x000000ffff147224 */ /* 0x000fe200078e000c */
[----:B------:R-:W-:Y:S01]  /*2850*/  MOV R42, 0x2880 ;  /* 0x00002880002a7802 */ /* 0x000fe20000000f00 */
[----:B------:R-:W-:-:S07]  /*2860*/  IMAD.MOV.U32 R21, RZ, RZ, R13 ;  /* 0x000000ffff157224 */ /* 0x000fce00078e000d */
[----:B------:R-:W-:Y:S05]  /*2870*/  CALL.REL.NOINC `($__internal_0_$__cuda_sm20_div_rn_f64_full) ;  /* 0x0000002800787944 */ /* 0x000fea0003c00000 */
.L_x_45:
[----:B------:R-:W-:Y:S05]  /*2880*/  BSYNC.RECONVERGENT B3 ;  /* 0x0000000000037941 */ /* 0x000fea0003800200 */
.L_x_44:
        /* <DEDUP_REMOVED lines=17> */
[----:B------:R-:W-:Y:S01]  /*29a0*/  MOV R20, R12 ;  /* 0x0000000c00147202 */ /* 0x000fe20000000f00 */
[----:B------:R-:W-:Y:S01]  /*29b0*/  IMAD.MOV.U32 R21, RZ, RZ, R13 ;  /* 0x000000ffff157224 */ /* 0x000fe200078e000d */
[----:B------:R-:W-:-:S07]  /*29c0*/  MOV R42, 0x29e0 ;  /* 0x000029e0002a7802 */ /* 0x000fce0000000f00 */
[----:B------:R-:W-:Y:S05]  /*29d0*/  CALL.REL.NOINC `($__internal_0_$__cuda_sm20_div_rn_f64_full) ;  /* 0x0000002800207944 */ /* 0x000fea0003c00000 */
.L_x_47:
[----:B------:R-:W-:Y:S05]  /*29e0*/  BSYNC.RECONVERGENT B3 ;  /* 0x0000000000037941 */ /* 0x000fea0003800200 */
.L_x_46:
        /* <DEDUP_REMOVED lines=21> */
.L_x_49:
[----:B------:R-:W-:Y:S05]  /*2b40*/  BSYNC.RECONVERGENT B3 ;  /* 0x0000000000037941 */ /* 0x000fea0003800200 */
.L_x_48:
[----:B------:R0:W-:Y:S04]  /*2b50*/  ST.E.64 desc[UR36][R40.64+0x18], R14 ;  /* 0x0000180e28007985 */ /* 0x0001e8000c101b24 */
[----:B------:R-:W2:Y:S01]  /*2b60*/  LD.E.64 R30, desc[UR36][R38.64+0x20] ;  /* 0x00002024261e7980 */ /* 0x000ea2000c101b00 */
[----:B------:R-:W1:Y:S01]  /*2b70*/  MUFU.RCP64H R21, R13 ;  /* 0x0000000d00157308 */ /* 0x000e620000001800 */
[----:B------:R-:W-:Y:S01]  /*2b80*/  MOV R20, 0x1 ;  /* 0x0000000100147802 */ /* 0x000fe20000000f00 */
        /* <DEDUP_REMOVED lines=17> */
.L_x_51:
[----:B------:R-:W-:Y:S05]  /*2ca0*/  BSYNC.RECONVERGENT B3 ;  /* 0x0000000000037941 */ /* 0x000fea0003800200 */
.L_x_50:
        /* <DEDUP_REMOVED lines=18> */
[----:B------:R-:W-:Y:S02]  /*2dd0*/  MOV R21, R13 ;  /* 0x0000000d00157202 */ /* 0x000fe40000000f00 */
[----:B------:R-:W-:-:S07]  /*2de0*/  MOV R42, 0x2e00 ;  /* 0x00002e00002a7802 */ /* 0x000fce0000000f00 */
[----:B------:R-:W-:Y:S05]  /*2df0*/  CALL.REL.NOINC `($__internal_0_$__cuda_sm20_div_rn_f64_full) ;  /* 0x0000002400187944 */ /* 0x000fea0003c00000 */
.L_x_53:
[----:B------:R-:W-:Y:S05]  /*2e00*/  BSYNC.RECONVERGENT B3 ;  /* 0x0000000000037941 */ /* 0x000fea0003800200 */
.L_x_52:
        /* <DEDUP_REMOVED lines=21> */
.L_x_55:
[----:B------:R-:W-:Y:S05]  /*2f60*/  BSYNC.RECONVERGENT B3 ;  /* 0x0000000000037941 */ /* 0x000fea0003800200 */
.L_x_54:
        /* <DEDUP_REMOVED lines=21> */
.L_x_57:
[----:B------:R-:W-:Y:S05]  /*30c0*/  BSYNC.RECONVERGENT B3 ;  /* 0x0000000000037941 */ /* 0x000fea0003800200 */
.L_x_56:
[----:B------:R0:W-:Y:S01]  /*30d0*/  ST.E.64 desc[UR36][R40.64+0x38], R14 ;  /* 0x0000380e28007985 */ /* 0x0001e2000c101b24 */
[----:B------:R-:W-:-:S05]  /*30e0*/  VIADD R48, R48, 0x8 ;  /* 0x0000000830307836 */ /* 0x000fca0000000000 */
[----:B------:R-:W-:-:S13]  /*30f0*/  ISETP.NE.AND P0, PT, R48, R7, PT ;  /* 0x000000073000720c */ /* 0x000fda0003f05270 */
[----:B0-----:R-:W-:Y:S05]  /*3100*/  @P0 BRA `(.L_x_58) ;  /* 0xfffffff400280947 */ /* 0x001fea000383ffff */
[----:B------:R-:W-:Y:S05]  /*3110*/  BSYNC.RECONVERGENT B2 ;  /* 0x0000000000027941 */ /* 0x000fea0003800200 */
.L_x_41:
[----:B------:R-:W-:-:S07]  /*3120*/  IMAD.MOV.U32 R48, RZ, RZ, R7 ;  /* 0x000000ffff307224 */ /* 0x000fce00078e0007 */
.L_x_40:
[----:B------:R-:W-:Y:S01]  /*3130*/  ISETP.NE.AND P0, PT, R10, RZ, PT ;  /* 0x000000ff0a00720c */ /* 0x000fe20003f05270 */
[----:B------:R-:W-:-:S12]  /*3140*/  IMAD.MOV.U32 R50, RZ, RZ, R5 ;  /* 0x000000ffff327224 */ /* 0x000fd800078e0005 */
[----:B------:R-:W-:Y:S05]  /*3150*/  @!P0 BRA `(.L_x_59) ;  /* 0x0000000800e08947 */ /* 0x000fea0003800000 */
[----:B------:R-:W-:-:S13]  /*3160*/  ISETP.GE.U32.AND P0, PT, R4, 0x3, PT ;  /* 0x000000030400780c */ /* 0x000fda0003f06070 */
[----:B------:R-:W-:Y:S05]  /*3170*/  @!P0 BRA `(.L_x_60) ;  /* 0x0000000400808947 */ /* 0x000fea0003800000 */
[----:B------:R-:W-:-:S05]  /*3180*/  IMAD.WIDE.U32 R38, R48, 0x8, R24 ;  /* 0x0000000830267825 */ /* 0x000fca00078e0018 */
[----:B------:R-:W2:Y:S01]  /*3190*/  LD.E.64 R30, desc[UR36][R38.64] ;  /* 0x00000024261e7980 */ /* 0x000ea2000c101b00 */
[----:B------:R-:W0:Y:S01]  /*31a0*/  MUFU.RCP64H R15, R13 ;  /* 0x0000000d000f7308 */ /* 0x000e220000001800 */
[----:B------:R-:W-:Y:S01]  /*31b0*/  MOV R14, 0x1 ;  /* 0x00000001000e7802 */ /* 0x000fe20000000f00 */
        /* <DEDUP_REMOVED lines=17> */
.L_x_62:
[----:B------:R-:W-:Y:S05]  /*32d0*/  BSYNC.RECONVERGENT B2 ;  /* 0x0000000000027941 */ /* 0x000fea0003800200 */
.L_x_61:
[----:B------:R-:W-:-:S04]  /*32e0*/  IMAD.IADD R21, R3, 0x1, R48 ;  /* 0x0000000103157824 */ /* 0x000fc800078e0230 */
        /* <DEDUP_REMOVED lines=22> */
.L_x_64:
[----:B------:R-:W-:Y:S05]  /*3450*/  BSYNC.RECONVERGENT B2 ;  /* 0x0000000000027941 */ /* 0x000fea0003800200 */
.L_x_63:
[----:B------:R-:W-:-:S05]  /*3460*/  IADD3 R21, P0, PT, R3, R48, RZ ;  /* 0x0000003003157210 */ /* 0x000fca0007f1e0ff */
[----:B------:R-:W-:Y:S01]  /*3470*/  IMAD.X R20, RZ, RZ, RZ, P0 ;  /* 0x000000ffff147224 */ /* 0x000fe200000e06ff */
[----:B------:R-:W-:-:S04]  /*3480*/  LEA R40, P0, R21, R18, 0x3 ;  /* 0x0000001215287211 */ /* 0x000fc800078018ff */
[----:B------:R-:W-:-:S05]  /*3490*/  LEA.HI.X R41, R21, R19, R20, 0x3, P0 ;  /* 0x0000001315297211 */ /* 0x000fca00000f1c14 */
        /* <DEDUP_REMOVED lines=21> */
.L_x_66:
[----:B------:R-:W-:Y:S05]  /*35f0*/  BSYNC.RECONVERGENT B2 ;  /* 0x0000000000027941 */ /* 0x000fea0003800200 */
.L_x_65:
        /* <DEDUP_REMOVED lines=21> */
.L_x_68:
[----:B------:R-:W-:Y:S05]  /*3750*/  BSYNC.RECONVERGENT B2 ;  /* 0x0000000000027941 */ /* 0x000fea0003800200 */
.L_x_67:
[----:B------:R0:W-:Y:S01]  /*3760*/  ST.E.64 desc[UR36][R40.64+0x18], R14 ;  /* 0x0000180e28007985 */ /* 0x0001e2000c101b24 */
[----:B------:R-:W-:-:S07]  /*3770*/  VIADD R48, R48, 0x4 ;  /* 0x0000000430307836 */ /* 0x000fce0000000000 */
.L_x_60:
[----:B------:R-:W-:Y:S02]  /*3780*/  ISETP.NE.AND P0, PT, R9, RZ, PT ;  /* 0x000000ff0900720c */ /* 0x000fe40003f05270 */
[----:B------:R-:W-:-:S11]  /*3790*/  MOV R50, R5 ;  /* 0x0000000500327202 */ /* 0x000fd60000000f00 */
[----:B------:R-:W-:Y:S05]  /*37a0*/  @!P0 BRA `(.L_x_59) ;  /* 0x00000004004c8947 */ /* 0x000fea0003800000 */
[----:B------:R-:W-:-:S13]  /*37b0*/  ISETP.NE.AND P0, PT, R9, 0x1, PT ;  /* 0x000000010900780c */ /* 0x000fda0003f05270 */
[----:B------:R-:W-:Y:S05]  /*37c0*/  @!P0 BRA `(.L_x_69) ;  /* 0x0000000000d08947 */ /* 0x000fea0003800000 */
[----:B------:R-:W-:-:S05]  /*37d0*/  IMAD.WIDE.U32 R38, R48, 0x8, R24 ;  /* 0x0000000830267825 */ /* 0x000fca00078e0018 */
[----:B------:R-:W2:Y:S01]  /*37e0*/  LD.E.64 R30, desc[UR36][R38.64] ;  /* 0x00000024261e7980 */ /* 0x000ea2000c101b00 */
[----:B0-----:R-:W0:Y:S01]  /*37f0*/  MUFU.RCP64H R15, R13 ;  /* 0x0000000d000f7308 */ /* 0x001e220000001800 */
        /* <DEDUP_REMOVED lines=18> */
.L_x_71:
[----:B------:R-:W-:Y:S05]  /*3920*/  BSYNC.RECONVERGENT B2 ;  /* 0x0000000000027941 */ /* 0x000fea0003800200 */
.L_x_70:
[----:B------:R-:W-:-:S04]  /*3930*/  IMAD.IADD R35, R3, 0x1, R48 ;  /* 0x0000000103237824 */ /* 0x000fc800078e0230 */
[----:B------:R-:W-:-:S05]  /*3940*/  IMAD.WIDE.U32 R34, R35, 0x8, R18 ;  /* 0x0000000823227825 */ /* 0x000fca00078e0012 */
        /* <DEDUP_REMOVED lines=21> */
.L_x_73:
[----:B------:R-:W-:Y:S05]  /*3aa0*/  BSYNC.RECONVERGENT B2 ;  /* 0x0000000000027941 */ /* 0x000fea0003800200 */
.L_x_72:
[----:B------:R-:W-:Y:S01]  /*3ab0*/  IADD3 R21, P0, PT, R3, R48, RZ ;  /* 0x0000003003157210 */ /* 0x000fe20007f1e0ff */
[----:B------:R-:W-:-:S04]  /*3ac0*/  VIADD R48, R48, 0x2 ;  /* 0x0000000230307836 */ /* 0x000fc80000000000 */
[----:B------:R-:W-:Y:S01]  /*3ad0*/  IMAD.X R30, RZ, RZ, RZ, P0 ;  /* 0x000000ffff1e7224 */ /* 0x000fe200000e06ff */
[----:B------:R-:W-:-:S04]  /*3ae0*/  LEA R20, P0, R21, R18, 0x3 ;  /* 0x0000001215147211 */ /* 0x000fc800078018ff */
[----:B------:R-:W-:-:S05]  /*3af0*/  LEA.HI.X R21, R21, R19, R30, 0x3, P0 ;  /* 0x0000001315157211 */ /* 0x000fca00000f1c1e */
[----:B------:R1:W-:Y:S04]  /*3b00*/  ST.E.64 desc[UR36][R20.64+0x8], R14 ;  /* 0x0000080e14007985 */ /* 0x0003e8000c101b24 */
.L_x_69:
[----:B------:R-:W-:Y:S02]  /*3b10*/  ISETP.NE.AND P0, PT, R6, RZ, PT ;  /* 0x000000ff0600720c */ /* 0x000fe40003f05270 */
[----:B------:R-:W-:-:S11]  /*3b20*/  MOV R50, R5 ;  /* 0x0000000500327202 */ /* 0x000fd60000000f00 */
[----:B------:R-:W-:Y:S05]  /*3b30*/  @!P0 BRA `(.L_x_59) ;  /* 0x0000000000688947 */ /* 0x000fea0003800000 */
[----:B------:R-:W-:-:S06]  /*3b40*/  IMAD.WIDE.U32 R30, R48, 0x8, R24 ;  /* 0x00000008301e7825 */ /* 0x000fcc00078e0018 */
[----:B------:R-:W2:Y:S01]  /*3b50*/  LD.E.64 R30, desc[UR36][R30.64] ;  /* 0x000000241e1e7980 */ /* 0x000ea2000c101b00 */
[----:B01----:R-:W0:Y:S01]  /*3b60*/  MUFU.RCP64H R15, R13 ;  /* 0x0000000d000f7308 */ /* 0x003e220000001800 */
        /* <DEDUP_REMOVED lines=18> */
.L_x_75:
[----:B------:R-:W-:Y:S05]  /*3c90*/  BSYNC.RECONVERGENT B2 ;  /* 0x0000000000027941 */ /* 0x000fea0003800200 */
.L_x_74:
[----:B------:R-:W-:Y:S01]  /*3ca0*/  IMAD.IADD R13, R3, 0x1, R48 ;  /* 0x00000001030d7824 */ /* 0x000fe200078e0230 */
[----:B------:R-:W-:-:S03]  /*3cb0*/  MOV R50, R5 ;  /* 0x0000000500327202 */ /* 0x000fc60000000f00 */
[----:B------:R-:W-:-:S05]  /*3cc0*/  IMAD.WIDE.U32 R12, R13, 0x8, R18 ;  /* 0x000000080d0c7825 */ /* 0x000fca00078e0012 */
[----:B------:R2:W-:Y:S02]  /*3cd0*/  ST.E.64 desc[UR36][R12.64], R14 ;  /* 0x0000000e0c007985 */ /* 0x0005e4000c101b24 */
.L_x_59:
[----:B------:R-:W-:Y:S01]  /*3ce0*/  BSSY.RECONVERGENT B1, `(.L_x_76) ;  /* 0x0000104000017945 */ /* 0x000fe20003800200 */
.L_x_89:
[----:B---3--:R-:W3:Y:S01]  /*3cf0*/  LDCU UR4, c[0x0][0x39c] ;  /* 0x00007380ff0477ac */ /* 0x008ee20008000800 */
[----:B------:R-:W-:Y:S01]  /*3d00*/  ISETP.GE.U32.AND P0, PT, R29, 0x7, PT ;  /* 0x000000071d00780c */ /* 0x000fe20003f06070 */
[----:B0-----:R-:W-:Y:S02]  /*3d10*/  IMAD.MOV.U32 R41, RZ, RZ, RZ ;  /* 0x000000ffff297224 */ /* 0x001fe400078e00ff */
[----:B---3--:R-:W-:-:S04]  /*3d20*/  IMAD.U32 R51, RZ, RZ, UR4 ;  /* 0x00000004ff337e24 */ /* 0x008fc8000f8e00ff */
[----:B------:R-:W-:-:S06]  /*3d30*/  IMAD R52, R50, R51, RZ ;  /* 0x0000003332347224 */ /* 0x000fcc00078e02ff */
[----:B------:R-:W-:Y:S05]  /*3d40*/  @!P0 BRA `(.L_x_77) ;  /* 0x0000000000b48947 */ /* 0x000fea0003800000 */
[----:B------:R-:W-:Y:S01]  /*3d50*/  BSSY.RECONVERGENT B2, `(.L_x_78) ;  /* 0x000002b000027945 */ /* 0x000fe20003800200 */
[----:B------:R-:W-:-:S07]  /*3d60*/  IMAD.MOV.U32 R45, RZ, RZ, RZ ;  /* 0x000000ffff2d7224 */ /* 0x000fce00078e00ff */
.L_x_79:
[----:B------:R-:W-:-:S04]  /*3d70*/  IMAD.IADD R31, R52, 0x1, R45 ;  /* 0x00000001341f7824 */ /* 0x000fc800078e022d */
[----:B------:R-:W-:-:S05]  /*3d80*/  IMAD.WIDE.U32 R30, R31, 0x8, R26 ;  /* 0x000000081f1e7825 */ /* 0x000fca00078e001a */
[----:B----4-:R-:W3:Y:S01]  /*3d90*/  LD.E.64 R34, desc[UR36][R30.64] ;  /* 0x000000241e227980 */ /* 0x010ee2000c101b00 */
[----:B-12---:R-:W-:Y:S01]  /*3da0*/  IADD3 R15, PT, PT, R3, R45, RZ ;  /* 0x0000002d030f7210 */ /* 0x006fe20007ffe0ff */
[----:B------:R-:W-:-:S04]  /*3db0*/  IMAD.WIDE.U32 R20, R45, 0x8, R24 ;  /* 0x000000082d147825 */ /* 0x000fc800078e0018 */
[----:B------:R-:W-:Y:S01]  /*3dc0*/  IMAD.WIDE.U32 R14, R15, 0x8, R18 ;  /* 0x000000080f0e7825 */ /* 0x000fe200078e0012 */
[----:B---3--:R0:W-:Y:S04]  /*3dd0*/  ST.E.64 desc[UR36][R20.64], R34 ;  /* 0x0000002214007985 */ /* 0x0081e8000c101b24 */
[----:B------:R-:W2:Y:S01]  /*3de0*/  LD.E.64 R36, desc[UR36][R14.64] ;  /* 0x000000240e247980 */ /* 0x000ea2000c101b00 */
[----:B------:R-:W-:-:S05]  /*3df0*/  IMAD.WIDE.U32 R12, R45, 0x8, R22 ;  /* 0x000000082d0c7825 */ /* 0x000fca00078e0016 */
        /* <DEDUP_REMOVED lines=20> */
[----:B-----5:R4:W-:Y:S04]  /*3f40*/  ST.E.64 desc[UR36][R12.64+0x28], R32 ;  /* 0x000028200c007985 */ /* 0x0209e8000c101b24 */
[----:B0-----:R-:W5:Y:S04]  /*3f50*/  LD.E.64 R34, desc[UR36][R30.64+0x30] ;  /* 0x000030241e227980 */ /* 0x001f68000c101b00 */
[----:B-----5:R4:W-:Y:S04]  /*3f60*/  ST.E.64 desc[UR36][R20.64+0x30], R34 ;  /* 0x0000302214007985 */ /* 0x0209e8000c101b24 */
[----:B-1----:R-:W5:Y:S04]  /*3f70*/  LD.E.64 R36, desc[UR36][R14.64+0x30] ;  /* 0x000030240e247980 */ /* 0x002f68000c101b00 */
[----:B-----5:R4:W-:Y:S04]  /*3f80*/  ST.E.64 desc[UR36][R12.64+0x30], R36 ;  /* 0x000030240c007985 */ /* 0x0209e8000c101b24 */
[----:B--2---:R-:W2:Y:S04]  /*3f90*/  LD.E.64 R38, desc[UR36][R30.64+0x38] ;  /* 0x000038241e267980 */ /* 0x004ea8000c101b00 */
[----:B--2---:R4:W-:Y:S04]  /*3fa0*/  ST.E.64 desc[UR36][R20.64+0x38], R38 ;  /* 0x0000382614007985 */ /* 0x0049e8000c101b24 */
[----:B---3--:R-:W2:Y:S01]  /*3fb0*/  LD.E.64 R40, desc[UR36][R14.64+0x38] ;  /* 0x000038240e287980 */ /* 0x008ea2000c101b00 */
[----:B------:R-:W-:-:S05]  /*3fc0*/  VIADD R45, R45, 0x8 ;  /* 0x000000082d2d7836 */ /* 0x000fca0000000000 */
[----:B------:R-:W-:Y:S01]  /*3fd0*/  ISETP.NE.AND P0, PT, R45, R7, PT ;  /* 0x000000072d00720c */ /* 0x000fe20003f05270 */
[----:B--2---:R4:W-:-:S12]  /*3fe0*/  ST.E.64 desc[UR36][R12.64+0x38], R40 ;  /* 0x000038280c007985 */ /* 0x0049d8000c101b24 */
[----:B------:R-:W-:Y:S05]  /*3ff0*/  @P0 BRA `(.L_x_79) ;  /* 0xfffffffc005c0947 */ /* 0x000fea000383ffff */
[----:B------:R-:W-:Y:S05]  /*4000*/  BSYNC.RECONVERGENT B2 ;  /* 0x0000000000027941 */ /* 0x000fea0003800200 */
.L_x_78:
[----:B----4-:R-:W-:-:S07]  /*4010*/  IMAD.MOV.U32 R41, RZ, RZ, R7 ;  /* 0x000000ffff297224 */ /* 0x010fce00078e0007 */
.L_x_77:
[----:B------:R-:W-:-:S13]  /*4020*/  ISETP.NE.AND P0, PT, R10, RZ, PT ;  /* 0x000000ff0a00720c */ /* 0x000fda0003f05270 */
[----:B------:R-:W-:Y:S05]  /*4030*/  @!P0 BRA `(.L_x_80) ;  /* 0x0000000400208947 */ /* 0x000fea0003800000 */
[----:B------:R-:W-:Y:S02]  /*4040*/  ISETP.GE.U32.AND P2, PT, R4, 0x3, PT ;  /* 0x000000030400780c */ /* 0x000fe40003f46070 */
[----:B------:R-:W-:-:S11]  /*4050*/  ISETP.NE.AND P1, PT, R9, RZ, PT ;  /* 0x000000ff0900720c */ /* 0x000fd60003f25270 */
[----:B------:R-:W-:Y:S05]  /*4060*/  @!P2 BRA `(.L_x_81) ;  /* 0x00000000007ca947 */ /* 0x000fea0003800000 */
[----:B-12---:R-:W-:-:S04]  /*4070*/  IMAD.IADD R15, R52, 0x1, R41 ;  /* 0x00000001340f7824 */ /* 0x006fc800078e0229 */
[----:B------:R-:W-:-:S06]  /*4080*/  IMAD.WIDE.U32 R14, R15, 0x8, R26 ;  /* 0x000000080f0e7825 */ /* 0x000fcc00078e001a */
[----:B------:R-:W2:Y:S01]  /*4090*/  LD.E.64 R14, desc[UR36][R14.64] ;  /* 0x000000240e0e7980 */ /* 0x000ea2000c101b00 */
[----:B------:R-:W-:Y:S02]  /*40a0*/  IMAD.IADD R39, R3, 0x1, R41 ;  /* 0x0000000103277824 */ /* 0x000fe400078e0229 */
[----:B------:R-:W-:-:S04]  /*40b0*/  IMAD.WIDE.U32 R20, R41, 0x8, R24 ;  /* 0x0000000829147825 */ /* 0x000fc800078e0018 */
[----:B------:R-:W-:Y:S01]  /*40c0*/  IMAD.WIDE.U32 R38, R39, 0x8, R18 ;  /* 0x0000000827267825 */ /* 0x000fe200078e0012 */
[----:B------:R-:W-:Y:S01]  /*40d0*/  IADD3 R13, P2, PT, R52, R41, RZ ;  /* 0x00000029340d7210 */ /* 0x000fe20007f5e0ff */
[----:B--2---:R0:W-:Y:S04]  /*40e0*/  ST.E.64 desc[UR36][R20.64], R14 ;  /* 0x0000000e14007985 */ /* 0x0041e8000c101b24 */
[----:B------:R-:W2:Y:S01]  /*40f0*/  LD.E.64 R38, desc[UR36][R38.64] ;  /* 0x0000002426267980 */ /* 0x000ea2000c101b00 */
[----:B------:R-:W-:Y:S02]  /*4100*/  IADD3.X R12, PT, PT, RZ, RZ, RZ, P2, !PT ;  /* 0x000000ffff0c7210 */ /* 0x000fe400017fe4ff */
[----:B------:R-:W-:-:S04]  /*4110*/  LEA R30, P2, R13, R26, 0x3 ;  /* 0x0000001a0d1e7211 */ /* 0x000fc800078418ff */
[----:B------:R-:W-:Y:S01]  /*4120*/  LEA.HI.X R31, R13, R27, R12, 0x3, P2 ;  /* 0x0000001b0d1f7211 */ /* 0x000fe200010f1c0c */
[----:B------:R-:W-:Y:S01]  /*4130*/  IMAD.WIDE.U32 R12, R41, 0x8, R22 ;  /* 0x00000008290c7825 */ /* 0x000fe200078e0016 */
[----:B------:R-:W-:-:S04]  /*4140*/  IADD3 R35, P2, PT, R3, R41, RZ ;  /* 0x0000002903237210 */ /* 0x000fc80007f5e0ff */
[----:B--2---:R1:W-:Y:S04]  /*4150*/  ST.E.64 desc[UR36][R12.64], R38 ;  /* 0x000000260c007985 */ /* 0x0043e8000c101b24 */
[----:B------:R-:W2:Y:S01]  /*4160*/  LD.E.64 R32, desc[UR36][R30.64+0x8] ;  /* 0x000008241e207980 */ /* 0x000ea2000c101b00 */
[----:B------:R-:W-:Y:S01]  /*4170*/  IMAD.X R34, RZ, RZ, RZ, P2 ;  /* 0x000000ffff227224 */ /* 0x000fe200010e06ff */
[----:B0-----:R-:W-:-:S04]  /*4180*/  LEA R14, P2, R35, R18, 0x3 ;  /* 0x00000012230e7211 */ /* 0x001fc800078418ff */
[----:B------:R-:W-:Y:S01]  /*4190*/  LEA.HI.X R15, R35, R19, R34, 0x3, P2 ;  /* 0x00000013230f7211 */ /* 0x000fe200010f1c22 */
[----:B--2---:R0:W-:Y:S04]  /*41a0*/  ST.E.64 desc[UR36][R20.64+0x8], R32 ;  /* 0x0000082014007985 */ /* 0x0041e8000c101b24 */
[----:B------:R-:W2:Y:S04]  /*41b0*/  LD.E.64 R34, desc[UR36][R14.64+0x8] ;  /* 0x000008240e227980 */ /* 0x000ea8000c101b00 */
[----:B--2---:R0:W-:Y:S04]  /*41c0*/  ST.E.64 desc[UR36][R12.64+0x8], R34 ;  /* 0x000008220c007985 */ /* 0x0041e8000c101b24 */
[----:B------:R-:W2:Y:S04]  /*41d0*/  LD.E.64 R36, desc[UR36][R30.64+0x10] ;  /* 0x000010241e247980 */ /* 0x000ea8000c101b00 */
[----:B--2---:R0:W-:Y:S04]  /*41e0*/  ST.E.64 desc[UR36][R20.64+0x10], R36 ;  /* 0x0000102414007985 */ /* 0x0041e8000c101b24 */
[----:B-1----:R-:W2:Y:S04]  /*41f0*/  LD.E.64 R38, desc[UR36][R14.64+0x10] ;  /* 0x000010240e267980 */ /* 0x002ea8000c101b00 */
[----:B--2---:R0:W-:Y:S04]  /*4200*/  ST.E.64 desc[UR36][R12.64+0x10], R38 ;  /* 0x000010260c007985 */ /* 0x0041e8000c101b24 */
[----:B------:R-:W2:Y:S04]  /*4210*/  LD.E.64 R42, desc[UR36][R30.64+0x18] ;  /* 0x000018241e2a7980 */ /* 0x000ea8000c101b00 */
[----:B--2---:R0:W-:Y:S04]  /*4220*/  ST.E.64 desc[UR36][R20.64+0x18], R42 ;  /* 0x0000182a14007985 */ /* 0x0041e8000c101b24 */
[----:B------:R-:W2:Y:S01]  /*4230*/  LD.E.64 R44, desc[UR36][R14.64+0x18] ;  /* 0x000018240e2c7980 */ /* 0x000ea2000c101b00 */
[----:B------:R-:W-:-:S03]  /*4240*/  VIADD R41, R41, 0x4 ;  /* 0x0000000429297836 */ /* 0x000fc60000000000 */
[----:B--2---:R0:W-:Y:S04]  /*4250*/  ST.E.64 desc[UR36][R12.64+0x18], R44 ;  /* 0x0000182c0c007985 */ /* 0x0041e8000c101b24 */
.L_x_81:
[----:B------:R-:W-:Y:S05]  /*4260*/  @!P1 BRA `(.L_x_80) ;  /* 0x0000000000949947 */ /* 0x000fea0003800000 */
[----:B------:R-:W-:Y:S02]  /*4270*/  ISETP.NE.AND P2, PT, R9, 0x1, PT ;  /* 0x000000010900780c */ /* 0x000fe40003f45270 */
[----:B------:R-:W-:-:S11]  /*4280*/  ISETP.NE.AND P1, PT, R6, RZ, PT ;  /* 0x000000ff0600720c */ /* 0x000fd60003f25270 */
[----:B------:R-:W-:Y:S05]  /*4290*/  @!P2 BRA `(.L_x_82) ;  /* 0x00000000005ca947 */ /* 0x000fea0003800000 */
[----:B0-----:R-:W-:-:S04]  /*42a0*/  IMAD.IADD R33, R52, 0x1, R41 ;  /* 0x0000000134217824 */ /* 0x001fc800078e0229 */
[----:B------:R-:W-:-:S06]  /*42b0*/  IMAD.WIDE.U32 R32, R33, 0x8, R26 ;  /* 0x0000000821207825 */ /* 0x000fcc00078e001a */
[----:B------:R-:W3:Y:S01]  /*42c0*/  LD.E.64 R32, desc[UR36][R32.64] ;  /* 0x0000002420207980 */ /* 0x000ee2000c101b00 */
[----:B-1----:R-:W-:Y:S02]  /*42d0*/  IMAD.IADD R21, R3, 0x1, R41 ;  /* 0x0000000103157824 */ /* 0x002fe400078e0229 */
[----:B--2---:R-:W-:-:S04]  /*42e0*/  IMAD.WIDE.U32 R14, R41, 0x8, R24 ;  /* 0x00000008290e7825 */ /* 0x004fc800078e0018 */
[----:B------:R-:W-:Y:S01]  /*42f0*/  IMAD.WIDE.U32 R20, R21, 0x8, R18 ;  /* 0x0000000815147825 */ /* 0x000fe200078e0012 */
[----:B------:R-:W-:Y:S01]  /*4300*/  IADD3 R13, P2, PT, R52, R41, RZ ;  /* 0x00000029340d7210 */ /* 0x000fe20007f5e0ff */
[----:B---3--:R0:W-:Y:S04]  /*4310*/  ST.E.64 desc[UR36][R14.64], R32 ;  /* 0x000000200e007985 */ /* 0x0081e8000c101b24 */
        /* <DEDUP_REMOVED lines=11> */
[----:B--2---:R3:W-:Y:S05]  /*43d0*/  ST.E.64 desc[UR36][R14.64+0x8], R30 ;  /* 0x0000081e0e007985 */ /* 0x0047ea000c101b24 */
[----:B------:R-:W2:Y:S01]  /*43e0*/  LD.E.64 R32, desc[UR36][R32.64+0x8] ;  /* 0x0000082420207980 */ /* 0x000ea2000c101b00 */
[----:B------:R-:W-:-:S03]  /*43f0*/  VIADD R41, R41, 0x2 ;  /* 0x0000000229297836 */ /* 0x000fc60000000000 */
[----:B--2---:R3:W-:Y:S04]  /*4400*/  ST.E.64 desc[UR36][R12.64+0x8], R32 ;  /* 0x000008200c007985 */ /* 0x0047e8000c101b24 */
.L_x_82:
[----:B------:R-:W-:Y:S05]  /*4410*/  @!P1 BRA `(.L_x_80) ;  /* 0x0000000000289947 */ /* 0x000fea0003800000 */
[----:B0-23--:R-:W-:-:S04]  /*4420*/  IMAD.IADD R13, R52, 0x1, R41 ;  /* 0x00000001340d7824 */ /* 0x00dfc800078e0229 */
[----:B------:R-:W-:-:S06]  /*4430*/  IMAD.WIDE.U32 R12, R13, 0x8, R26 ;  /* 0x000000080d0c7825 */ /* 0x000fcc00078e001a */
[----:B------:R-:W2:Y:S01]  /*4440*/  LD.E.64 R12, desc[UR36][R12.64] ;  /* 0x000000240c0c7980 */ /* 0x000ea2000c101b00 */
[----:B-1----:R-:W-:Y:S02]  /*4450*/  IMAD.IADD R21, R3, 0x1, R41 ;  /* 0x0000000103157824 */ /* 0x002fe400078e0229 */
[----:B------:R-:W-:-:S04]  /*4460*/  IMAD.WIDE.U32 R14, R41, 0x8, R24 ;  /* 0x00000008290e7825 */ /* 0x000fc800078e0018 */
[----:B------:R-:W-:Y:S01]  /*4470*/  IMAD.WIDE.U32 R20, R21, 0x8, R18 ;  /* 0x0000000815147825 */ /* 0x000fe200078e0012 */
[----:B--2---:R4:W-:Y:S05]  /*4480*/  ST.E.64 desc[UR36][R14.64], R12 ;  /* 0x0000000c0e007985 */ /* 0x0049ea000c101b24 */
[----:B------:R-:W2:Y:S01]  /*4490*/  LD.E.64 R20, desc[UR36][R20.64] ;  /* 0x0000002414147980 */ /* 0x000ea2000c101b00 */
[----:B------:R-:W-:-:S05]  /*44a0*/  IMAD.WIDE.U32 R30, R41, 0x8, R22 ;  /* 0x00000008291e7825 */ /* 0x000fca00078e0016 */
[----:B--2---:R4:W-:Y:S02]  /*44b0*/  ST.E.64 desc[UR36][R30.64], R20 ;  /* 0x000000141e007985 */ /* 0x0049e4000c101b24 */
.L_x_80:
[----:B------:R-:W-:Y:S01]  /*44c0*/  ISETP.GE.U32.AND P1, PT, R29, 0xf, PT ;  /* 0x0000000f1d00780c */ /* 0x000fe20003f26070 */
[----:B------:R-:W-:Y:S01]  /*44d0*/  HFMA2 R53, -RZ, RZ, 0, 0 ;  /* 0x00000000ff357431 */ /* 0x000fe200000001ff */
[----:B0-----:R-:W-:-:S11]  /*44e0*/  CS2R R36, SRZ ;  /* 0x0000000000247805 */ /* 0x001fd6000001ff00 */
[----:B------:R-:W-:Y:S05]  /*44f0*/  @!P1 BRA `(.L_x_83) ;  /* 0x0000000000e89947 */ /* 0x000fea0003800000 */
[----:B------:R-:W-:Y:S01]  /*4500*/  BSSY.RECONVERGENT B2, `(.L_x_84) ;  /* 0x0000038000027945 */ /* 0x000fe20003800200 */
[----:B------:R-:W-:Y:S01]  /*4510*/  IMAD.MOV.U32 R49, RZ, RZ, RZ ;  /* 0x000000ffff317224 */ /* 0x000fe200078e00ff */
[----:B------:R-:W-:-:S07]  /*4520*/  CS2R R36, SRZ ;  /* 0x0000000000247805 */ /* 0x000fce000001ff00 */
.L_x_85:
[----:B-1234-:R-:W-:-:S04]  /*4530*/  IMAD.WIDE.U32 R14, R49, 0x8, R24 ;  /* 0x00000008310e7825 */ /* 0x01efc800078e0018 */
[----:B------:R-:W-:Y:S01]  /*4540*/  IMAD.WIDE.U32 R12, R49, 0x8, R22 ;  /* 0x00000008310c7825 */ /* 0x000fe200078e0016 */
[----:B------:R-:W2:Y:S04]  /*4550*/  LD.E.64 R34, desc[UR36][R14.64] ;  /* 0x000000240e227980 */ /* 0x000ea8000c101b00 */
[----:B------:R-:W2:Y:S04]  /*4560*/  LD.E.64 R32, desc[UR36][R12.64] ;  /* 0x000000240c207980 */ /* 0x000ea8000c101b00 */
[----:B------:R-:W3:Y:S04]  /*4570*/  LD.E.64 R44, desc[UR36][R14.64+0x8] ;  /* 0x000008240e2c7980 */ /* 0x000ee8000c101b00 */
[----:B------:R-:W3:Y:S04]  /*4580*/  LD.E.64 R20, desc[UR36][R12.64+0x8] ;  /* 0x000008240c147980 */ /* 0x000ee8000c101b00 */
[----:B------:R-:W4:Y:S04]  /*4590*/  LD.E.64 R42, desc[UR36][R14.64+0x10] ;  /* 0x000010240e2a7980 */ /* 0x000f28000c101b00 */
[----:B------:R-:W4:Y:S04]  /*45a0*/  LD.E.64 R30, desc[UR36][R12.64+0x10] ;  /* 0x000010240c1e7980 */ /* 0x000f28000c101b00 */
[----:B------:R-:W5:Y:S04]  /*45b0*/  LD.E.64 R40, desc[UR36][R14.64+0x18] ;  /* 0x000018240e287980 */ /* 0x000f68000c101b00 */
[----:B------:R-:W5:Y:S04]  /*45c0*/  LD.E.64 R38, desc[UR36][R12.64+0x18] ;  /* 0x000018240c267980 */ /* 0x000f68000c101b00 */
[----:B------:R-:W5:Y:S01]  /*45d0*/  LD.E.64 R46, desc[UR36][R14.64+0x78] ;  /* 0x000078240e2e7980 */ /* 0x000f62000c101b00 */
[----:B--2---:R-:W-:-:S03]  /*45e0*/  DFMA R36, R34, R32, R36 ;  /* 0x000000202224722b */ /* 0x004fc60000000024 */
[----:B------:R-:W2:Y:S04]  /*45f0*/  LD.E.64 R34, desc[UR36][R14.64+0x20] ;  /* 0x000020240e227980 */ /* 0x000ea8000c101b00 */
[----:B------:R-:W2:Y:S01]  /*4600*/  LD.E.64 R32, desc[UR36][R12.64+0x20] ;  /* 0x000020240c207980 */ /* 0x000ea2000c101b00 */
[----:B---3--:R-:W-:-:S03]  /*4610*/  DFMA R36, R44, R20, R36 ;  /* 0x000000142c24722b */ /* 0x008fc60000000024 */
[----:B------:R-:W3:Y:S04]  /*4620*/  LD.E.64 R20, desc[UR36][R14.64+0x28] ;  /* 0x000028240e147980 */ /* 0x000ee8000c101b00 */
[----:B------:R-:W3:Y:S01]  /*4630*/  LD.E.64 R44, desc[UR36][R12.64+0x28] ;  /* 0x000028240c2c7980 */ /* 0x000ee2000c101b00 */
[----:B----4-:R-:W-:-:S03]  /*4640*/  DFMA R36, R42, R30, R36 ;  /* 0x0000001e2a24722b */ /* 0x010fc60000000024 */
[----:B------:R-:W4:Y:S04]  /*4650*/  LD.E.64 R30, desc[UR36][R14.64+0x30] ;  /* 0x000030240e1e7980 */ /* 0x000f28000c101b00 */
[----:B------:R-:W4:Y:S01]  /*4660*/  LD.E.64 R42, desc[UR36][R12.64+0x30] ;  /* 0x000030240c2a7980 */ /* 0x000f22000c101b00 */
[----:B-----5:R-:W-:-:S03]  /*4670*/  DFMA R36, R40, R38, R36 ;  /* 0x000000262824722b */ /* 0x020fc60000000024 */
        /* <DEDUP_REMOVED lines=22> */
[----:B------:R-:W4:Y:S04]  /*47e0*/  LD.E.64 R32, desc[UR36][R12.64+0x70] ;  /* 0x000070240c207980 */ /* 0x000f28000c101b00 */
[----:B------:R-:W4:Y:S01]  /*47f0*/  LD.E.64 R12, desc[UR36][R12.64+0x78] ;  /* 0x000078240c0c7980 */ /* 0x000f22000c101b00 */
[----:B-----5:R-:W-:Y:S01]  /*4800*/  DFMA R40, R42, R40, R44 ;  /* 0x000000282a28722b */ /* 0x020fe2000000002c */
[----:B------:R-:W-:-:S05]  /*4810*/  VIADD R49, R49, 0x10 ;  /* 0x0000001031317836 */ /* 0x000fca0000000000 */
[----:B------:R-:W-:Y:S02]  /*4820*/  ISETP.NE.AND P1, PT, R49, R8, PT ;  /* 0x000000083100720c */ /* 0x000fe40003f25270 */
[----:B--2---:R-:W-:-:S08]  /*4830*/  DFMA R36, R38, R36, R40 ;  /* 0x000000242624722b */ /* 0x004fd00000000028 */
[----:B---3--:R-:W-:-:S08]  /*4840*/  DFMA R20, R34, R20, R36 ;  /* 0x000000142214722b */ /* 0x008fd00000000024 */
[----:B----4-:R-:W-:-:S08]  /*4850*/  DFMA R20, R30, R32, R20 ;  /* 0x000000201e14722b */ /* 0x010fd00000000014 */
[----:B------:R-:W-:Y:S01]  /*4860*/  DFMA R36, R46, R12, R20 ;  /* 0x0000000c2e24722b */ /* 0x000fe20000000014 */
[----:B------:R-:W-:Y:S10]  /*4870*/  @P1 BRA `(.L_x_85) ;  /* 0xfffffffc002c1947 */ /* 0x000ff4000383ffff */
[----:B------:R-:W-:Y:S05]  /*4880*/  BSYNC.RECONVERGENT B2 ;  /* 0x0000000000027941 */ /* 0x000fea0003800200 */
.L_x_84:
[----:B------:R-:W-:-:S07]  /*4890*/  IMAD.MOV.U32 R53, RZ, RZ, R8 ;  /* 0x000000ffff357224 */ /* 0x000fce00078e0008 */
.L_x_83:
[----:B------:R-:W-:-:S13]  /*48a0*/  ISETP.NE.AND P1, PT, R11, RZ, PT ;  /* 0x000000ff0b00720c */ /* 0x000fda0003f25270 */
[----:B------:R-:W-:Y:S05]  /*48b0*/  @!P1 BRA `(.L_x_86) ;  /* 0x0000000400009947 */ /* 0x000fea0003800000 */
[----:B--234-:R-:W-:-:S05]  /*48c0*/  VIADD R12, R11, 0xffffffff ;  /* 0xffffffff0b0c7836 */ /* 0x01cfca0000000000 */
[----:B------:R-:W-:-:S13]  /*48d0*/  ISETP.GE.U32.AND P1, PT, R12, 0x7, PT ;  /* 0x000000070c00780c */ /* 0x000fda0003f26070 */
[----:B------:R-:W-:Y:S05]  /*48e0*/  @!P1 BRA `(.L_x_87) ;  /* 0x00000000006c9947 */ /* 0x000fea0003800000 */
[----:B------:R-:W-:-:S04]  /*48f0*/  IMAD.WIDE.U32 R48, R53, 0x8, R24 ;  /* 0x0000000835307825 */ /* 0x000fc800078e0018 */
[----:B------:R-:W-:Y:S01]  /*4900*/  IMAD.WIDE.U32 R46, R53, 0x8, R22 ;  /* 0x00000008352e7825 */ /* 0x000fe200078e0016 */
[----:B------:R-:W2:Y:S04]  /*4910*/  LD.E.64 R12, desc[UR36][R48.64] ;  /* 0x00000024300c7980 */ /* 0x000ea8000c101b00 */
[----:B------:R-:W2:Y:S04]  /*4920*/  LD.E.64 R30, desc[UR36][R46.64] ;  /* 0x000000242e1e7980 */ /* 0x000ea8000c101b00 */
[----:B-1----:R-:W3:Y:S04]  /*4930*/  LD.E.64 R20, desc[UR36][R48.64+0x8] ;  /* 0x0000082430147980 */ /* 0x002ee8000c101b00 */
[----:B------:R-:W3:Y:S04]  /*4940*/  LD.E.64 R34, desc[UR36][R46.64+0x8] ;  /* 0x000008242e227980 */ /* 0x000ee8000c101b00 */
[----:B------:R-:W4:Y:S04]  /*4950*/  LD.E.64 R32, desc[UR36][R48.64+0x10] ;  /* 0x0000102430207980 */ /* 0x000f28000c101b00 */
[----:B------:R-:W4:Y:S04]  /*4960*/  LD.E.64 R44, desc[UR36][R46.64+0x10] ;  /* 0x000010242e2c7980 */ /* 0x000f28000c101b00 */
[----:B------:R-:W5:Y:S04]  /*4970*/  LD.E.64 R42, desc[UR36][R48.64+0x18] ;  /* 0x00001824302a7980 */ /* 0x000f68000c101b00 */
        /* <DEDUP_REMOVED lines=12> */
[----:B-----5:R-:W-:Y:S01]  /*4a40*/  DFMA R40, R42, R40, R44 ;  /* 0x000000282a28722b */ /* 0x020fe2000000002c */
[----:B------:R-:W-:-:S07]  /*4a50*/  IADD3 R53, PT, PT, R53, 0x8, RZ ;  /* 0x0000000835357810 */ /* 0x000fce0007ffe0ff */
[----:B--2---:R-:W-:-:S08]  /*4a60*/  DFMA R12, R12, R14, R40 ;  /* 0x0000000e0c0c722b */ /* 0x004fd00000000028 */
[----:B---3--:R-:W-:-:S08]  /*4a70*/  DFMA R12, R20, R30, R12 ;  /* 0x0000001e140c722b */ /* 0x008fd0000000000c */
[----:B----4-:R-:W-:-:S08]  /*4a80*/  DFMA R12, R32, R34, R12 ;  /* 0x00000022200c722b */ /* 0x010fd0000000000c */
[----:B------:R-:W-:-:S11]  /*4a90*/  DFMA R36, R36, R38, R12 ;  /* 0x000000262424722b */ /* 0x000fd6000000000c */
.L_x_87:
[----:B------:R-:W-:Y:S05]  /*4aa0*/  @!P0 BRA `(.L_x_86) ;  /* 0x0000000000848947 */ /* 0x000fea0003800000 */
[----:B------:R-:W-:Y:S02]  /*4ab0*/  ISETP.GE.U32.AND P0, PT, R4, 0x3, PT ;  /* 0x000000030400780c */ /* 0x000fe40003f06070 */
[----:B------:R-:W-:-:S11]  /*4ac0*/  ISETP.NE.AND P1, PT, R9, RZ, PT ;  /* 0x000000ff0900720c */ /* 0x000fd60003f25270 */
[----:B------:R-:W-:Y:S05]  /*4ad0*/  @!P0 BRA `(.L_x_88) ;  /* 0x00000000003c8947 */ /* 0x000fea0003800000 */
[----:B------:R-:W-:-:S04]  /*4ae0*/  IMAD.WIDE.U32 R44, R53, 0x8, R24 ;  /* 0x00000008352c7825 */ /* 0x000fc800078e0018 */
[C---:B------:R-:W-:Y:S01]  /*4af0*/  IMAD.WIDE.U32 R42, R53.reuse, 0x8, R22 ;  /* 0x00000008352a7825 */ /* 0x040fe200078e0016 */
[----:B------:R-:W2:Y:S04]  /*4b00*/  LD.E.64 R40, desc[UR36][R44.64] ;  /* 0x000000242c287980 */ /* 0x000ea8000c101b00 */
[----:B------:R-:W2:Y:S04]  /*4b10*/  LD.E.64 R38, desc[UR36][R42.64] ;  /* 0x000000242a267980 */ /* 0x000ea8000c101b00 */
[----:B------:R-:W3:Y:S04]  /*4b20*/  LD.E.64 R34, desc[UR36][R44.64+0x8] ;  /* 0x000008242c227980 */ /* 0x000ee8000c101b00 */
[----:B------:R-:W3:Y:S04]  /*4b30*/  LD.E.64 R32, desc[UR36][R42.64+0x8] ;  /* 0x000008242a207980 */ /* 0x000ee8000c101b00 */
[----:B------:R-:W4:Y:S04]  /*4b40*/  LD.E.64 R30, desc[UR36][R44.64+0x10] ;  /* 0x000010242c1e7980 */ /* 0x000f28000c101b00 */
[----:B------:R-:W4:Y:S04]  /*4b50*/  LD.E.64 R12, desc[UR36][R42.64+0x10] ;  /* 0x000010242a0c7980 */ /* 0x000f28000c101b00 */
[----:B-1----:R-:W5:Y:S04]  /*4b60*/  LD.E.64 R14, desc[UR36][R44.64+0x18] ;  /* 0x000018242c0e7980 */ /* 0x002f68000c101b00 */
[----:B------:R-:W5:Y:S01]  /*4b70*/  LD.E.64 R20, desc[UR36][R42.64+0x18] ;  /* 0x000018242a147980 */ /* 0x000f62000c101b00 */
[----:B------:R-:W-:Y:S01]  /*4b80*/  VIADD R53, R53, 0x4 ;  /* 0x0000000435357836 */ /* 0x000fe20000000000 */
[----:B--2---:R-:W-:-:S08]  /*4b90*/  DFMA R38, R40, R38, R36 ;  /* 0x000000262826722b */ /* 0x004fd00000000024 */
[----:B---3--:R-:W-:-:S08]  /*4ba0*/  DFMA R32, R34, R32, R38 ;  /* 0x000000202220722b */ /* 0x008fd00000000026 */
[----:B----4-:R-:W-:-:S08]  /*4bb0*/  DFMA R12, R30, R12, R32 ;  /* 0x0000000c1e0c722b */ /* 0x010fd00000000020 */
[----:B-----5:R-:W-:-:S11]  /*4bc0*/  DFMA R36, R14, R20, R12 ;  /* 0x000000140e24722b */ /* 0x020fd6000000000c */
.L_x_88:
[----:B------:R-:W-:Y:S05]  /*4bd0*/  @!P1 BRA `(.L_x_86) ;  /* 0x0000000000389947 */ /* 0x000fea0003800000 */
[----:B------:R-:W-:-:S04]  /*4be0*/  IMAD.WIDE.U32 R12, R53, 0x8, R24 ;  /* 0x00000008350c7825 */ /* 0x000fc800078e0018 */
[----:B------:R-:W-:Y:S01]  /*4bf0*/  IMAD.WIDE.U32 R30, R53, 0x8, R22 ;  /* 0x00000008351e7825 */ /* 0x000fe200078e0016 */
[----:B-1----:R-:W2:Y:S04]  /*4c00*/  LD.E.64 R14, desc[UR36][R12.64] ;  /* 0x000000240c0e7980 */ /* 0x002ea8000c101b00 */
[----:B------:R-:W2:Y:S01]  /*4c10*/  LD.E.64 R20, desc[UR36][R30.64] ;  /* 0x000000241e147980 */ /* 0x000ea2000c101b00 */
[----:B------:R-:W-:Y:S01]  /*4c20*/  ISETP.NE.AND P0, PT, R9, 0x1, PT ;  /* 0x000000010900780c */ /* 0x000fe20003f05270 */
[----:B--2---:R-:W-:-:S12]  /*4c30*/  DFMA R36, R14, R20, R36 ;  /* 0x000000140e24722b */ /* 0x004fd80000000024 */
[----:B------:R-:W-:Y:S05]  /*4c40*/  @!P0 BRA `(.L_x_86) ;  /* 0x00000000001c8947 */ /* 0x000fea0003800000 */
[----:B------:R-:W-:Y:S01]  /*4c50*/  ISETP.NE.AND P0, PT, R9, 0x2, PT ;  /* 0x000000020900780c */ /* 0x000fe20003f05270 */
[----:B------:R-:W2:Y:S04]  /*4c60*/  LD.E.64 R14, desc[UR36][R12.64+0x8] ;  /* 0x000008240c0e7980 */ /* 0x000ea8000c101b00 */
[----:B------:R-:W2:Y:S08]  /*4c70*/  LD.E.64 R20, desc[UR36][R30.64+0x8] ;  /* 0x000008241e147980 */ /* 0x000eb0000c101b00 */
[----:B------:R-:W3:Y:S04]  /*4c80*/  @P0 LD.E.64 R32, desc[UR36][R12.64+0x10] ;  /* 0x000010240c200980 */ /* 0x000ee8000c101b00 */
[----:B------:R-:W3:Y:S01]  /*4c90*/  @P0 LD.E.64 R34, desc[UR36][R30.64+0x10] ;  /* 0x000010241e220980 */ /* 0x000ee2000c101b00 */
[----:B--2---:R-:W-:-:S08]  /*4ca0*/  DFMA R36, R14, R20, R36 ;  /* 0x000000140e24722b */ /* 0x004fd00000000024 */
[----:B---3--:R-:W-:-:S11]  /*4cb0*/  @P0 DFMA R36, R32, R34, R36 ;  /* 0x000000222024022b */ /* 0x008fd60000000024 */
.L_x_86:
[----:B--234-:R-:W-:Y:S02]  /*4cc0*/  IMAD.IADD R13, R52, 0x1, R5 ;  /* 0x00000001340d7824 */ /* 0x01cfe400078e0205 */
[----:B------:R-:W-:Y:S02]  /*4cd0*/  VIADD R50, R50, 0x1 ;  /* 0x0000000132327836 */ /* 0x000fe40000000000 */
[----:B------:R-:W-:-:S03]  /*4ce0*/  IMAD.WIDE.U32 R12, R13, 0x8, R16 ;  /* 0x000000080d0c7825 */ /* 0x000fc600078e0010 */
[----:B------:R-:W-:Y:S02]  /*4cf0*/  ISETP.NE.AND P0, PT, R50, R51, PT ;  /* 0x000000333200720c */ /* 0x000fe40003f05270 */
[----:B------:R3:W-:Y:S11]  /*4d00*/  ST.E.64 desc[UR36][R12.64], R36 ;  /* 0x000000240c007985 */ /* 0x0007f6000c101b24 */
[----:B------:R-:W-:Y:S05]  /*4d10*/  @P0 BRA `(.L_x_89) ;  /* 0xffffffec00f40947 */ /* 0x000fea000383ffff */
[----:B------:R-:W-:Y:S05]  /*4d20*/  BSYNC.RECONVERGENT B1 ;  /* 0x0000000000017941 */ /* 0x000fea0003800200 */
.L_x_76:
[----:B------:R-:W-:-:S05]  /*4d30*/  VIADD R5, R5, 0x1 ;  /* 0x0000000105057836 */ /* 0x000fca0000000000 */
[----:B------:R-:W-:-:S13]  /*4d40*/  ISETP.NE.AND P0, PT, R5, R51, PT ;  /* 0x000000330500720c */ /* 0x000fda0003f05270 */
[----:B------:R-:W-:Y:S05]  /*4d50*/  @P0 BRA `(.L_x_90) ;  /* 0xffffffc000480947 */ /* 0x000fea000383ffff */
[----:B------:R-:W-:Y:S05]  /*4d60*/  BSYNC.RECONVERGENT B0 ;  /* 0x0000000000007941 */ /* 0x000fea0003800200 */
.L_x_17:
[----:B------:R-:W-:Y:S01]  /*4d70*/  MOV R26, 0x8 ;  /* 0x00000008001a7802 */ /* 0x000fe20000000f00 */
[----:B012-4-:R-:W-:Y:S01]  /*4d80*/  IMAD.MOV.U32 R5, RZ, RZ, R25 ;  /* 0x000000ffff057224 */ /* 0x017fe200078e0019 */
[----:B------:R-:W-:Y:S02]  /*4d90*/  ISETP.NE.AND P0, PT, R51, RZ, PT ;  /* 0x000000ff3300720c */ /* 0x000fe40003f05270 */
[----:B---3--:R0:W1:Y:S01]  /*4da0*/  LDC.64 R6, c[0x4][R26] ;  /* 0x010000001a067b82 */ /* 0x0080620000000a00 */
[----:B------:R-:W-:Y:S02]  /*4db0*/  MOV R4, R24 ;  /* 0x0000001800047202 */ /* 0x000fe40000000f00 */
[----:B------:R-:W-:-:S08]  /*4dc0*/  P2R R24, PR, RZ, 0x1 ;  /* 0x00000001ff187803 */ /* 0x000fd00000000000 */
[----:B------:R-:W-:-:S07]  /*4dd0*/  LEPC R20, `(.L_x_91) ;  /* 0x000000001014794e */ /* 0x000fce0000000000 */
[----:B01----:R-:W-:Y:S05]  /*4de0*/  CALL.ABS.NOINC R6 ;  /* 0x0000000006007343 */ /* 0x003fea0003c00000 */
.L_x_91:
[----:B------:R-:W0:Y:S01]  /*4df0*/  LDC.64 R26, c[0x4][R26] ;  /* 0x010000001a1a7b82 */ /* 0x000e220000000a00 */
[----:B------:R-:W-:Y:S02]  /*4e00*/  IMAD.MOV.U32 R4, RZ, RZ, R22 ;  /* 0x000000ffff047224 */ /* 0x000fe400078e0016 */
[----:B------:R-:W-:-:S07]  /*4e10*/  IMAD.MOV.U32 R5, RZ, RZ, R23 ;  /* 0x000000ffff057224 */ /* 0x000fce00078e0017 */
[----:B------:R-:W-:-:S07]  /*4e20*/  LEPC R20, `(.L_x_92) ;  /* 0x000000001014794e */ /* 0x000fce0000000000 */
[----:B0-----:R-:W-:Y:S05]  /*4e30*/  CALL.ABS.NOINC R26 ;  /* 0x000000001a007343 */ /* 0x001fea0003c00000 */
.L_x_92:
[----:B------:R-:W-:-:S13]  /*4e40*/  ISETP.NE.AND P6, PT, R24, RZ, PT ;  /* 0x000000ff1800720c */ /* 0x000fda0003fc5270 */
[----:B------:R-:W-:Y:S05]  /*4e50*/  @!P6 EXIT ;  /* 0x000000000000e94d */ /* 0x000fea0003800000 */
[C---:B------:R-:W-:Y:S01]  /*4e60*/  ISETP.GE.U32.AND P1, PT, R2.reuse, 0x4, PT ;  /* 0x000000040200780c */ /* 0x040fe20003f26070 */
[----:B------:R-:W-:Y:S01]  /*4e70*/  IMAD.MOV.U32 R29, RZ, RZ, RZ ;  /* 0x000000ffff1d7224 */ /* 0x000fe200078e00ff */
[----:B------:R-:W-:-:S04]  /*4e80*/  VIMNMX.U32 R0, PT, PT, R2, 0x1, !PT ;  /* 0x0000000102007848 */ /* 0x000fc80007fe0000 */
[----:B------:R-:W-:-:S04]  /*4e90*/  LOP3.LUT R3, R0, 0x1, RZ, 0xc0, !PT ;  /* 0x0000000100037812 */ /* 0x000fc800078ec0ff */
[----:B------:R-:W-:-:S03]  /*4ea0*/  ISETP.NE.U32.AND P0, PT, R3, 0x1, PT ;  /* 0x000000010300780c */ /* 0x000fc60003f05070 */
[----:B------:R-:W-:Y:S10]  /*4eb0*/  @!P1 BRA `(.L_x_93) ;  /* 0x0000000000b49947 */ /* 0x000ff40003800000 */
[----:B------:R-:W0:Y:S01]  /*4ec0*/  LDC.64 R2, c[0x0][0x388] ;  /* 0x0000e200ff027b82 */ /* 0x000e220000000a00 */
[----:B------:R-:W-:Y:S01]  /*4ed0*/  IADD3 R20, P2, PT, R18, 0x10, RZ ;  /* 0x0000001012147810 */ /* 0x000fe20007f5e0ff */
[----:B------:R-:W-:Y:S01]  /*4ee0*/  BSSY.RECONVERGENT B0, `(.L_x_93) ;  /* 0x000002a000007945 */ /* 0x000fe20003800200 */
[----:B------:R-:W-:Y:S01]  /*4ef0*/  LOP3.LUT R29, R0, 0xfffffffc, RZ, 0xc0, !PT ;  /* 0xfffffffc001d7812 */ /* 0x000fe200078ec0ff */
[----:B------:R-:W-:Y:S02]  /*4f00*/  IMAD.MOV.U32 R33, RZ, RZ, R28 ;  /* 0x000000ffff217224 */ /* 0x000fe400078e001c */
[----:B------:R-:W-:Y:S02]  /*4f10*/  IMAD.X R21, RZ, RZ, R19, P2 ;  /* 0x000000ffff157224 */ /* 0x000fe400010e0613 */
[----:B------:R-:W1:Y:S01]  /*4f20*/  LDC.64 R4, c[0x0][0x390] ;  /* 0x0000e400ff047b82 */ /* 0x000e620000000a00 */
[----:B------:R-:W-:Y:S01]  /*4f30*/  IMAD.MOV R0, RZ, RZ, -R29 ;  /* 0x000000ffff007224 */ /* 0x000fe200078e0a1d */
[----:B0-----:R-:W-:-:S04]  /*4f40*/  IADD3 R2, P3, PT, R2, 0x10, RZ ;  /* 0x0000001002027810 */ /* 0x001fc80007f7e0ff */
[----:B------:R-:W-:Y:S02]  /*4f50*/  IADD3.X R3, PT, PT, RZ, R3, RZ, P3, !PT ;  /* 0x00000003ff037210 */ /* 0x000fe40001ffe4ff */
[----:B------:R-:W-:Y:S02]  /*4f60*/  IADD3 R14, P3, PT, R16, 0x10, RZ ;  /* 0x00000010100e7810 */ /* 0x000fe40007f7e0ff */
[----:B-1----:R-:W-:Y:S02]  /*4f70*/  IADD3 R4, P1, PT, R4, 0x10, RZ ;  /* 0x0000001004047810 */ /* 0x002fe40007f3e0ff */
[----:B------:R-:W-:-:S03]  /*4f80*/  IADD3.X R15, PT, PT, RZ, R17, RZ, P3, !PT ;  /* 0x00000011ff0f7210 */ /* 0x000fc60001ffe4ff */
[----:B------:R-:W-:-:S08]  /*4f90*/  IMAD.X R5, RZ, RZ, R5, P1 ;  /* 0x000000ffff057224 */ /* 0x000fd000008e0605 */
.L_x_94:
[----:B------:R-:W-:Y:S02]  /*4fa0*/  IMAD.MOV.U32 R26, RZ, RZ, R20 ;  /* 0x000000ffff1a7224 */ /* 0x000fe400078e0014 */
[----:B------:R-:W-:-:S05]  /*4fb0*/  IMAD.MOV.U32 R27, RZ, RZ, R21 ;  /* 0x000000ffff1b7224 */ /* 0x000fca00078e0015 */
[----:B---3--:R-:W2:Y:S01]  /*4fc0*/  LD.E.64 R10, desc[UR36][R26.64+-0x10] ;  /* 0xfffff0241a0a7980 */ /* 0x008ea2000c101b00 */
[----:B------:R-:W-:Y:S01]  /*4fd0*/  IMAD.WIDE R6, R33, 0x8, R2 ;  /* 0x0000000821067825 */ /* 0x000fe200078e0202 */
[----:B------:R-:W-:-:S03]  /*4fe0*/  MOV R30, R14 ;  /* 0x0000000e001e7202 */ /* 0x000fc60000000f00 */
[----:B------:R-:W-:Y:S01]  /*4ff0*/  IMAD.MOV.U32 R31, RZ, RZ, R15 ;  /* 0x000000ffff1f7224 */ /* 0x000fe200078e000f */
[----:B--2---:R0:W-:Y:S04]  /*5000*/  STG.E.64 desc[UR36][R6.64+-0x10], R10 ;  /* 0xfffff00a06007986 */ /* 0x0041e8000c101b24 */
[----:B------:R-:W2:Y:S01]  /*5010*/  LD.E.64 R12, desc[UR36][R30.64+-0x10] ;  /* 0xfffff0241e0c7980 */ /* 0x000ea2000c101b00 */
[----:B------:R-:W-:-:S05]  /*5020*/  IMAD.WIDE R8, R33, 0x8, R4 ;  /* 0x0000000821087825 */ /* 0x000fca00078e0204 */
[----:B--2---:R1:W-:Y:S04]  /*5030*/  STG.E.64 desc[UR36][R8.64+-0x10], R12 ;  /* 0xfffff00c08007986 */ /* 0x0043e8000c101b24 */
[----:B------:R-:W2:Y:S04]  /*5040*/  LD.E.64 R14, desc[UR36][R26.64+-0x8] ;  /* 0xfffff8241a0e7980 */ /* 0x000ea8000c101b00 */
[----:B--2---:R-:W-:Y:S04]  /*5050*/  STG.E.64 desc[UR36][R6.64+-0x8], R14 ;  /* 0xfffff80e06007986 */ /* 0x004fe8000c101b24 */
[----:B------:R-:W2:Y:S04]  /*5060*/  LD.E.64 R20, desc[UR36][R30.64+-0x8] ;  /* 0xfffff8241e147980 */ /* 0x000ea8000c101b00 */
[----:B--2---:R2:W-:Y:S04]  /*5070*/  STG.E.64 desc[UR36][R8.64+-0x8], R20 ;  /* 0xfffff81408007986 */ /* 0x0045e8000c101b24 */
[----:B------:R-:W3:Y:S04]  /*5080*/  LD.E.64 R22, desc[UR36][R26.64] ;  /* 0x000000241a167980 */ /* 0x000ee8000c101b00 */
[----:B---3--:R3:W-:Y:S04]  /*5090*/  STG.E.64 desc[UR36][R6.64], R22 ;  /* 0x0000001606007986 */ /* 0x0087e8000c101b24 */
[----:B------:R-:W4:Y:S04]  /*50a0*/  LD.E.64 R24, desc[UR36][R30.64] ;  /* 0x000000241e187980 */ /* 0x000f28000c101b00 */
[----:B----4-:R3:W-:Y:S04]  /*50b0*/  STG.E.64 desc[UR36][R8.64], R24 ;  /* 0x0000001808007986 */ /* 0x0107e8000c101b24 */
[----:B0-----:R-:W4:Y:S04]  /*50c0*/  LD.E.64 R10, desc[UR36][R26.64+0x8] ;  /* 0x000008241a0a7980 */ /* 0x001f28000c101b00 */
[----:B----4-:R3:W-:Y:S04]  /*50d0*/  STG.E.64 desc[UR36][R6.64+0x8], R10 ;  /* 0x0000080a06007986 */ /* 0x0107e8000c101b24 */
[----:B-1----:R-:W4:Y:S01]  /*50e0*/  LD.E.64 R12, desc[UR36][R30.64+0x8] ;  /* 0x000008241e0c7980 */ /* 0x002f22000c101b00 */
[----:B------:R-:W-:Y:S01]  /*50f0*/  VIADD R0, R0, 0x4 ;  /* 0x0000000400007836 */ /* 0x000fe20000000000 */
[----:B--2---:R-:W-:Y:S01]  /*5100*/  IADD3 R20, P2, PT, R26, 0x20, RZ ;  /* 0x000000201a147810 */ /* 0x004fe20007f5e0ff */
[----:B------:R-:W-:Y:S01]  /*5110*/  VIADD R33, R33, 0x4 ;  /* 0x0000000421217836 */ /* 0x000fe20000000000 */
[----:B------:R-:W-:-:S02]  /*5120*/  IADD3 R14, P3, PT, R30, 0x20, RZ ;  /* 0x000000201e0e7810 */ /* 0x000fc40007f7e0ff */
[----:B------:R-:W-:Y:S01]  /*5130*/  ISETP.NE.AND P1, PT, R0, RZ, PT ;  /* 0x000000ff0000720c */ /* 0x000fe20003f25270 */
[----:B------:R-:W-:Y:S01]  /*5140*/  IMAD.X R21, RZ, RZ, R27, P2 ;  /* 0x000000ffff157224 */ /* 0x000fe200010e061b */
[----:B------:R-:W-:Y:S01]  /*5150*/  IADD3.X R15, PT, PT, RZ, R31, RZ, P3, !PT ;  /* 0x0000001fff0f7210 */ /* 0x000fe20001ffe4ff */
[----:B----4-:R3:W-:Y:S10]  /*5160*/  STG.E.64 desc[UR36][R8.64+0x8], R12 ;  /* 0x0000080c08007986 */ /* 0x0107f4000c101b24 */
[----:B------:R-:W-:Y:S05]  /*5170*/  @P1 BRA `(.L_x_94) ;  /* 0xfffffffc00881947 */ /* 0x000fea000383ffff */
[----:B------:R-:W-:Y:S05]  /*5180*/  BSYNC.RECONVERGENT B0 ;  /* 0x0000000000007941 */ /* 0x000fea0003800200 */
.L_x_93:
[----:B------:R-:W-:Y:S05]  /*5190*/  @P0 EXIT ;  /* 0x000000000000094d */ /* 0x000fea0003800000 */
[C---:B------:R-:W-:Y:S01]  /*51a0*/  IMAD.WIDE.U32 R18, R29.reuse, 0x8, R18 ;  /* 0x000000081d127825 */ /* 0x040fe200078e0012 */
[----:B------:R-:W0:Y:S05]  /*51b0*/  LDC.64 R2, c[0x0][0x388] ;  /* 0x0000e200ff027b82 */ /* 0x000e2a0000000a00 */
[----:B------:R-:W2:Y:S01]  /*51c0*/  LD.E.64 R18, desc[UR36][R18.64] ;  /* 0x0000002412127980 */ /* 0x000ea2000c101b00 */
[----:B---3--:R-:W-:Y:S02]  /*51d0*/  IMAD.IADD R7, R28, 0x1, R29 ;  /* 0x000000011c077824 */ /* 0x008fe400078e021d */
[----:B------:R-:W-:Y:S01]  /*51e0*/  IMAD.WIDE.U32 R16, R29, 0x8, R16 ;  /* 0x000000081d107825 */ /* 0x000fe200078e0010 */
[----:B------:R-:W1:Y:S03]  /*51f0*/  LDC.64 R4, c[0x0][0x390] ;  /* 0x0000e400ff047b82 */ /* 0x000e660000000a00 */
[----:B0-----:R-:W-:-:S05]  /*5200*/  IMAD.WIDE R2, R7, 0x8, R2 ;  /* 0x0000000807027825 */ /* 0x001fca00078e0202 */
[----:B--2---:R-:W-:Y:S04]  /*5210*/  STG.E.64 desc[UR36][R2.64], R18 ;  /* 0x0000001202007986 */ /* 0x004fe8000c101b24 */
[----:B------:R-:W2:Y:S01]  /*5220*/  LD.E.64 R16, desc[UR36][R16.64] ;  /* 0x0000002410107980 */ /* 0x000ea2000c101b00 */
[----:B-1----:R-:W-:-:S05]  /*5230*/  IMAD.WIDE R4, R7, 0x8, R4 ;  /* 0x0000000807047825 */ /* 0x002fca00078e0204 */
[----:B--2---:R-:W-:Y:S01]  /*5240*/  STG.E.64 desc[UR36][R4.64], R16 ;  /* 0x0000001004007986 */ /* 0x004fe2000c101b24 */
[----:B------:R-:W-:Y:S05]  /*5250*/  EXIT ;  /* 0x000000000000794d */ /* 0x000fea0003800000 */
        .weak           $__internal_0_$__cuda_sm20_div_rn_f64_full
        .type           $__internal_0_$__cuda_sm20_div_rn_f64_full,@function
        .size           $__internal_0_$__cuda_sm20_div_rn_f64_full,($__internal_1_$__cuda_sm20_dsqrt_rn_f64_mediumpath_v1 - $__internal_0_$__cuda_sm20_div_rn_f64_full)
$__internal_0_$__cuda_sm20_div_rn_f64_full:
[C---:B------:R-:W-:Y:S01]  /*5260*/  FSETP.GEU.AND P0, PT, |R21|.reuse, 1.469367938527859385e-39, PT ;  /* 0x001000001500780b */ /* 0x040fe20003f0e200 */
[----:B------:R-:W-:Y:S01]  /*5270*/  IMAD.MOV.U32 R44, RZ, RZ, 0x1ca00000 ;  /* 0x1ca00000ff2c7424 */ /* 0x000fe200078e00ff */
[----:B------:R-:W-:Y:S01]  /*5280*/  LOP3.LUT R14, R21, 0x800fffff, RZ, 0xc0, !PT ;  /* 0x800fffff150e7812 */ /* 0x000fe200078ec0ff */
[----:B------:R-:W-:Y:S01]  /*5290*/  BSSY.RECONVERGENT B1, `(.L_x_95) ;  /* 0x0000054000017945 */ /* 0x000fe20003800200 */
[----:B------:R-:W-:Y:S02]  /*52a0*/  MOV R32, 0x1 ;  /* 0x0000000100207802 */ /* 0x000fe40000000f00 */
[----:B------:R-:W-:Y:S01]  /*52b0*/  LOP3.LUT R15, R14, 0x3ff00000, RZ, 0xfc, !PT ;  /* 0x3ff000000e0f7812 */ /* 0x000fe200078efcff */
[----:B------:R-:W-:Y:S01]  /*52c0*/  IMAD.MOV.U32 R14, RZ, RZ, R20 ;  /* 0x000000ffff0e7224 */ /* 0x000fe200078e0014 */
[C---:B------:R-:W-:Y:S02]  /*52d0*/  FSETP.GEU.AND P2, PT, |R31|.reuse, 1.469367938527859385e-39, PT ;  /* 0x001000001f00780b */ /* 0x040fe40003f4e200 */
[----:B------:R-:W-:-:S02]  /*52e0*/  LOP3.LUT R43, R31, 0x7ff00000, RZ, 0xc0, !PT ;  /* 0x7ff000001f2b7812 */ /* 0x000fc400078ec0ff */
[----:B------:R-:W-:Y:S01]  /*52f0*/  LOP3.LUT R46, R21, 0x7ff00000, RZ, 0xc0, !PT ;  /* 0x7ff00000152e7812 */ /* 0x000fe200078ec0ff */
[----:B------:R-:W-:-:S03]  /*5300*/  @!P0 DMUL R14, R20, 8.98846567431157953865e+307 ;  /* 0x7fe00000140e8828 */ /* 0x000fc60000000000 */
[----:B------:R-:W-:-:S03]  /*5310*/  ISETP.GE.U32.AND P1, PT, R43, R46, PT ;  /* 0x0000002e2b00720c */ /* 0x000fc60003f26070 */
[----:B------:R-:W0:Y:S02]  /*5320*/  MUFU.RCP64H R33, R15 ;  /* 0x0000000f00217308 */ /* 0x000e240000001800 */
[----:B------:R-:W-:Y:S02]  /*5330*/  @!P2 LOP3.LUT R36, R21, 0x7ff00000, RZ, 0xc0, !PT ;  /* 0x7ff000001524a812 */ /* 0x000fe400078ec0ff */
[----:B------:R-:W-:Y:S02]  /*5340*/  @!P0 LOP3.LUT R46, R15, 0x7ff00000, RZ, 0xc0, !PT ;  /* 0x7ff000000f2e8812 */ /* 0x000fe400078ec0ff */
[----:B------:R-:W-:Y:S01]  /*5350*/  @!P2 ISETP.GE.U32.AND P3, PT, R43, R36, PT ;  /* 0x000000242b00a20c */ /* 0x000fe20003f66070 */
[----:B------:R-:W-:Y:S02]  /*5360*/  @!P2 IMAD.MOV.U32 R36, RZ, RZ, RZ ;  /* 0x000000ffff24a224 */ /* 0x000fe400078e00ff */
[----:B------:R-:W-:Y:S01]  /*5370*/  VIADD R45, R46, 0xffffffff ;  /* 0xffffffff2e2d7836 */ /* 0x000fe20000000000 */
[----:B------:R-:W-:Y:S01]  /*5380*/  @!P2 SEL R37, R44, 0x63400000, !P3 ;  /* 0x634000002c25a807 */ /* 0x000fe20005800000 */
[----:B0-----:R-:W-:-:S08]  /*5390*/  DFMA R34, R32, -R14, 1 ;  /* 0x3ff000002022742b */ /* 0x001fd0000000080e */
[----:B------:R-:W-:-:S08]  /*53a0*/  DFMA R34, R34, R34, R34 ;  /* 0x000000222222722b */ /* 0x000fd00000000022 */
[----:B------:R-:W-:Y:S01]  /*53b0*/  DFMA R34, R32, R34, R32 ;  /* 0x000000222022722b */ /* 0x000fe20000000020 */
[--C-:B------:R-:W-:Y:S02]  /*53c0*/  @!P2 LOP3.LUT R32, R37, 0x80000000, R31.reuse, 0xf8, !PT ;  /* 0x800000002520a812 */ /* 0x100fe400078ef81f */
[----:B------:R-:W-:Y:S02]  /*53d0*/  SEL R33, R44, 0x63400000, !P1 ;  /* 0x634000002c217807 */ /* 0x000fe40004800000 */
[----:B------:R-:W-:Y:S01]  /*53e0*/  @!P2 LOP3.LUT R37, R32, 0x100000, RZ, 0xfc, !PT ;  /* 0x001000002025a812 */ /* 0x000fe200078efcff */
[----:B------:R-:W-:Y:S02]  /*53f0*/  IMAD.MOV.U32 R32, RZ, RZ, R30 ;  /* 0x000000ffff207224 */ /* 0x000fe400078e001e */
[----:B------:R-:W-:Y:S01]  /*5400*/  DFMA R50, R34, -R14, 1 ;  /* 0x3ff000002232742b */ /* 0x000fe2000000080e */
[----:B------:R-:W-:-:S06]  /*5410*/  LOP3.LUT R33, R33, 0x800fffff, R31, 0xf8, !PT ;  /* 0x800fffff21217812 */ /* 0x000fcc00078ef81f */
[----:B------:R-:W-:Y:S02]  /*5420*/  @!P2 DFMA R32, R32, 2, -R36 ;  /* 0x400000002020a82b */ /* 0x000fe40000000824 */
[----:B------:R-:W-:-:S08]  /*5430*/  DFMA R50, R34, R50, R34 ;  /* 0x000000322232722b */ /* 0x000fd00000000022 */
[----:B------:R-:W-:-:S08]  /*5440*/  DMUL R34, R50, R32 ;  /* 0x0000002032227228 */ /* 0x000fd00000000000 */
[----:B------:R-:W-:-:S08]  /*5450*/  DFMA R36, R34, -R14, R32 ;  /* 0x8000000e2224722b */ /* 0x000fd00000000020 */
[----:B------:R-:W-:Y:S01]  /*5460*/  DFMA R36, R50, R36, R34 ;  /* 0x000000243224722b */ /* 0x000fe20000000022 */
[----:B------:R-:W-:Y:S02]  /*5470*/  MOV R34, R43 ;  /* 0x0000002b00227202 */ /* 0x000fe40000000f00 */
[----:B------:R-:W-:-:S05]  /*5480*/  @!P2 LOP3.LUT R34, R33, 0x7ff00000, RZ, 0xc0, !PT ;  /* 0x7ff000002122a812 */ /* 0x000fca00078ec0ff */
[----:B------:R-:W-:-:S05]  /*5490*/  VIADD R35, R34, 0xffffffff ;  /* 0xffffffff22237836 */ /* 0x000fca0000000000 */
[----:B------:R-:W-:-:S04]  /*54a0*/  ISETP.GT.U32.AND P0, PT, R35, 0x7feffffe, PT ;  /* 0x7feffffe2300780c */ /* 0x000fc80003f04070 */
[----:B------:R-:W-:-:S13]  /*54b0*/  ISETP.GT.U32.OR P0, PT, R45, 0x7feffffe, P0 ;  /* 0x7feffffe2d00780c */ /* 0x000fda0000704470 */
[----:B------:R-:W-:Y:S05]  /*54c0*/  @P0 BRA `(.L_x_96) ;  /* 0x00000000006c0947 */ /* 0x000fea0003800000 */
[----:B------:R-:W-:-:S04]  /*54d0*/  LOP3.LUT R34, R21, 0x7ff00000, RZ, 0xc0, !PT ;  /* 0x7ff0000015227812 */ /* 0x000fc800078ec0ff */
[CC--:B------:R-:W-:Y:S02]  /*54e0*/  VIADDMNMX R30, R43.reuse, -R34.reuse, 0xb9600000, !PT ;  /* 0xb96000002b1e7446 */ /* 0x0c0fe40007800922 */
[----:B------:R-:W-:Y:S02]  /*54f0*/  ISETP.GE.U32.AND P0, PT, R43, R34, PT ;  /* 0x000000222b00720c */ /* 0x000fe40003f06070 */
[----:B------:R-:W-:Y:S02]  /*5500*/  VIMNMX R30, PT, PT, R30, 0x46a00000, PT ;  /* 0x46a000001e1e7848 */ /* 0x000fe40003fe0100 */
[----:B------:R-:W-:-:S05]  /*5510*/  SEL R31, R44, 0x63400000, !P0 ;  /* 0x634000002c1f7807 */ /* 0x000fca0004000000 */
[----:B------:R-:W-:Y:S02]  /*5520*/  IMAD.IADD R34, R30, 0x1, -R31 ;  /* 0x000000011e227824 */ /* 0x000fe400078e0a1f */
[----:B------:R-:W-:-:S03]  /*5530*/  IMAD.MOV.U32 R30, RZ, RZ, RZ ;  /* 0x000000ffff1e7224 */ /* 0x000fc600078e00ff */
[----:B------:R-:W-:-:S06]  /*5540*/  IADD3 R31, PT, PT, R34, 0x7fe00000, RZ ;  /* 0x7fe00000221f7810 */ /* 0x000fcc0007ffe0ff */
[----:B------:R-:W-:-:S10]  /*5550*/  DMUL R44, R36, R30 ;  /* 0x0000001e242c7228 */ /* 0x000fd40000000000 */
[----:B------:R-:W-:-:S13]  /*5560*/  FSETP.GTU.AND P0, PT, |R45|, 1.469367938527859385e-39, PT ;  /* 0x001000002d00780b */ /* 0x000fda0003f0c200 */
[----:B------:R-:W-:Y:S05]  /*5570*/  @P0 BRA `(.L_x_97) ;  /* 0x0000000000940947 */ /* 0x000fea0003800000 */
[----:B------:R-:W-:Y:S01]  /*5580*/  DFMA R14, R36, -R14, R32 ;  /* 0x8000000e240e722b */ /* 0x000fe20000000020 */
[----:B------:R-:W-:-:S09]  /*5590*/  IMAD.MOV.U32 R30, RZ, RZ, RZ ;  /* 0x000000ffff1e7224 */ /* 0x000fd200078e00ff */
[C---:B------:R-:W-:Y:S02]  /*55a0*/  FSETP.NEU.AND P0, PT, R15.reuse, RZ, PT ;  /* 0x000000ff0f00720b */ /* 0x040fe40003f0d000 */
[----:B------:R-:W-:-:S04]  /*55b0*/  LOP3.LUT R21, R15, 0x80000000, R21, 0x48, !PT ;  /* 0x800000000f157812 */ /* 0x000fc800078e4815 */
[----:B------:R-:W-:-:S07]  /*55c0*/  LOP3.LUT R31, R21, R31, RZ, 0xfc, !PT ;  /* 0x0000001f151f7212 */ /* 0x000fce00078efcff */
[----:B------:R-:W-:Y:S05]  /*55d0*/  @!P0 BRA `(.L_x_97) ;  /* 0x00000000007c8947 */ /* 0x000fea0003800000 */
[----:B------:R-:W-:Y:S01]  /*55e0*/  IMAD.MOV R15, RZ, RZ, -R34 ;  /* 0x000000ffff0f7224 */ /* 0x000fe200078e0a22 */
[----:B------:R-:W-:Y:S01]  /*55f0*/  MOV R14, RZ ;  /* 0x000000ff000e7202 */ /* 0x000fe20000000f00 */
[----:B------:R-:W-:-:S05]  /*5600*/  DMUL.RP R30, R36, R30 ;  /* 0x0000001e241e7228 */ /* 0x000fca0000008000 */
[----:B------:R-:W-:-:S05]  /*5610*/  DFMA R14, R44, -R14, R36 ;  /* 0x8000000e2c0e722b */ /* 0x000fca0000000024 */
[----:B------:R-:W-:Y:S02]  /*5620*/  LOP3.LUT R21, R31, R21, RZ, 0x3c, !PT ;  /* 0x000000151f157212 */ /* 0x000fe400078e3cff */
[----:B------:R-:W-:-:S04]  /*5630*/  IADD3 R14, PT, PT, -R34, -0x43300000, RZ ;  /* 0xbcd00000220e7810 */ /* 0x000fc80007ffe1ff */
[----:B------:R-:W-:-:S04]  /*5640*/  FSETP.NEU.AND P0, PT, |R15|, R14, PT ;  /* 0x0000000e0f00720b */ /* 0x000fc80003f0d200 */
[----:B------:R-:W-:Y:S02]  /*5650*/  FSEL R44, R30, R44, !P0 ;  /* 0x0000002c1e2c7208 */ /* 0x000fe40004000000 */
[----:B------:R-:W-:Y:S01]  /*5660*/  FSEL R45, R21, R45, !P0 ;  /* 0x0000002d152d7208 */ /* 0x000fe20004000000 */
[----:B------:R-:W-:Y:S06]  /*5670*/  BRA `(.L_x_97) ;  /* 0x0000000000547947 */ /* 0x000fec0003800000 */
.L_x_96:
[----:B------:R-:W-:-:S14]  /*5680*/  DSETP.NAN.AND P0, PT, R30, R30, PT ;  /* 0x0000001e1e00722a */ /* 0x000fdc0003f08000 */
[----:B------:R-:W-:Y:S05]  /*5690*/  @P0 BRA `(.L_x_98) ;  /* 0x0000000000440947 */ /* 0x000fea0003800000 */
[----:B------:R-:W-:-:S14]  /*56a0*/  DSETP.NAN.AND P0, PT, R20, R20, PT ;  /* 0x000000141400722a */ /* 0x000fdc0003f08000 */
[----:B------:R-:W-:Y:S05]  /*56b0*/  @P0 BRA `(.L_x_99) ;  /* 0x0000000000300947 */ /* 0x000fea0003800000 */
[----:B------:R-:W-:Y:S01]  /*56c0*/  ISETP.NE.AND P0, PT, R34, R46, PT ;  /* 0x0000002e2200720c */ /* 0x000fe20003f05270 */
[----:B------:R-:W-:Y:S02]  /*56d0*/  IMAD.MOV.U32 R44, RZ, RZ, 0x0 ;  /* 0x00000000ff2c7424 */ /* 0x000fe400078e00ff */
[----:B------:R-:W-:-:S10]  /*56e0*/  IMAD.MOV.U32 R45, RZ, RZ, -0x80000 ;  /* 0xfff80000ff2d7424 */ /* 0x000fd400078e00ff */
[----:B------:R-:W-:Y:S05]  /*56f0*/  @!P0 BRA `(.L_x_97) ;  /* 0x0000000000348947 */ /* 0x000fea0003800000 */
[----:B------:R-:W-:Y:S02]  /*5700*/  ISETP.NE.AND P0, PT, R34, 0x7ff00000, PT ;  /* 0x7ff000002200780c */ /* 0x000fe40003f05270 */
[----:B------:R-:W-:Y:S02]  /*5710*/  LOP3.LUT R45, R31, 0x80000000, R21, 0x48, !PT ;  /* 0x800000001f2d7812 */ /* 0x000fe400078e4815 */
[----:B------:R-:W-:-:S13]  /*5720*/  ISETP.EQ.OR P0, PT, R46, RZ, !P0 ;  /* 0x000000ff2e00720c */ /* 0x000fda0004702670 */
[----:B------:R-:W-:Y:S01]  /*5730*/  @P0 LOP3.LUT R14, R45, 0x7ff00000, RZ, 0xfc, !PT ;  /* 0x7ff000002d0e0812 */ /* 0x000fe200078efcff */
[----:B------:R-:W-:Y:S01]  /*5740*/  @!P0 IMAD.MOV.U32 R44, RZ, RZ, RZ ;  /* 0x000000ffff2c8224 */ /* 0x000fe200078e00ff */
[----:B------:R-:W-:-:S03]  /*5750*/  @P0 MOV R44, RZ ;  /* 0x000000ff002c0202 */ /* 0x000fc60000000f00 */
[----:B------:R-:W-:Y:S01]  /*5760*/  @P0 IMAD.MOV.U32 R45, RZ, RZ, R14 ;  /* 0x000000ffff2d0224 */ /* 0x000fe200078e000e */
[----:B------:R-:W-:Y:S06]  /*5770*/  BRA `(.L_x_97) ;  /* 0x0000000000147947 */ /* 0x000fec0003800000 */
.L_x_99:
[----:B------:R-:W-:Y:S01]  /*5780*/  LOP3.LUT R45, R21, 0x80000, RZ, 0xfc, !PT ;  /* 0x00080000152d7812 */ /* 0x000fe200078efcff */
[----:B------:R-:W-:Y:S01]  /*5790*/  IMAD.MOV.U32 R44, RZ, RZ, R20 ;  /* 0x000000ffff2c7224 */ /* 0x000fe200078e0014 */
[----:B------:R-:W-:Y:S06]  /*57a0*/  BRA `(.L_x_97) ;  /* 0x0000000000087947 */ /* 0x000fec0003800000 */
.L_x_98:
[----:B------:R-:W-:Y:S01]  /*57b0*/  LOP3.LUT R45, R31, 0x80000, RZ, 0xfc, !PT ;  /* 0x000800001f2d7812 */ /* 0x000fe200078efcff */
[----:B------:R-:W-:-:S07]  /*57c0*/  IMAD.MOV.U32 R44, RZ, RZ, R30 ;  /* 0x000000ffff2c7224 */ /* 0x000fce00078e001e */
.L_x_97:
[----:B------:R-:W-:Y:S05]  /*57d0*/  BSYNC.RECONVERGENT B1 ;  /* 0x0000000000017941 */ /* 0x000fea0003800200 */
.L_x_95:
[----:B------:R-:W-:Y:S01]  /*57e0*/  IMAD.MOV.U32 R43, RZ, RZ, 0x0 ;  /* 0x00000000ff2b7424 */ /* 0x000fe200078e00ff */
[----:B------:R-:W-:Y:S01]  /*57f0*/  MOV R14, R44 ;  /* 0x0000002c000e7202 */ /* 0x000fe20000000f00 */
[----:B------:R-:W-:Y:S02]  /*5800*/  IMAD.MOV.U32 R15, RZ, RZ, R45 ;  /* 0x000000ffff0f7224 */ /* 0x000fe400078e002d */
[----:B------:R-:W-:Y:S05]  /*5810*/  RET.REL.NODEC R42 `(_Z12gram_schmidtPdS_S_ii) ;  /* 0xffffffa42af87950 */ /* 0x000fea0003c3ffff */
        .weak           $__internal_1_$__cuda_sm20_dsqrt_rn_f64_mediumpath_v1
        .type           $__internal_1_$__cuda_sm20_dsqrt_rn_f64_mediumpath_v1,@function
        .size           $__internal_1_$__cuda_sm20_dsqrt_rn_f64_mediumpath_v1,(.L_x_106 - $__internal_1_$__cuda_sm20_dsqrt_rn_f64_mediumpath_v1)
$__internal_1_$__cuda_sm20_dsqrt_rn_f64_mediumpath_v1:
[----:B------:R-:W-:Y:S01]  /*5820*/  ISETP.GE.U32.AND P1, PT, R30, -0x3400000, PT ;  /* 0xfcc000001e00780c */ /* 0x000fe20003f26070 */
[----:B------:R-:W-:Y:S01]  /*5830*/  BSSY.RECONVERGENT B2, `(.L_x_100) ;  /* 0x0000026000027945 */ /* 0x000fe20003800200 */
[----:B------:R-:W-:Y:S01]  /*5840*/  IMAD.MOV.U32 R34, RZ, RZ, R36 ;  /* 0x000000ffff227224 */ /* 0x000fe200078e0024 */
[----:B------:R-:W-:Y:S01]  /*5850*/  MOV R30, R32 ;  /* 0x00000020001e7202 */ /* 0x000fe20000000f00 */
[----:B------:R-:W-:-:S09]  /*5860*/  IMAD.MOV.U32 R31, RZ, RZ, R33 ;  /* 0x000000ffff1f7224 */ /* 0x000fd200078e0021 */
[----:B------:R-:W-:Y:S05]  /*5870*/  @!P1 BRA `(.L_x_101) ;  /* 0x0000000000209947 */ /* 0x000fea0003800000 */
[----:B------:R-:W-:-:S10]  /*5880*/  DFMA.RM R34, R20, R34, R14 ;  /* 0x000000221422722b */ /* 0x000fd4000000400e */
[----:B------:R-:W-:-:S05]  /*5890*/  IADD3 R14, P1, PT, R34, 0x1, RZ ;  /* 0x00000001220e7810 */ /* 0x000fca0007f3e0ff */
[----:B------:R-:W-:-:S06]  /*58a0*/  IMAD.X R15, RZ, RZ, R35, P1 ;  /* 0x000000ffff0f7224 */ /* 0x000fcc00008e0623 */
[----:B------:R-:W-:-:S08]  /*58b0*/  DFMA.RP R30, -R34, R14, R30 ;  /* 0x0000000e221e722b */ /* 0x000fd0000000811e */
[----:B------:R-:W-:-:S06]  /*58c0*/  DSETP.GT.AND P1, PT, R30, RZ, PT ;  /* 0x000000ff1e00722a */ /* 0x000fcc0003f24000 */
[----:B------:R-:W-:Y:S02]  /*58d0*/  FSEL R14, R14, R34, P1 ;  /* 0x000000220e0e7208 */ /* 0x000fe40000800000 */
[----:B------:R-:W-:Y:S01]  /*58e0*/  FSEL R15, R15, R35, P1 ;  /* 0x000000230f0f7208 */ /* 0x000fe20000800000 */
[----:B------:R-:W-:Y:S06]  /*58f0*/  BRA `(.L_x_102) ;  /* 0x0000000000647947 */ /* 0x000fec0003800000 */
.L_x_101:
[----:B------:R-:W-:-:S14]  /*5900*/  DSETP.NE.AND P1, PT, R30, RZ, PT ;  /* 0x000000ff1e00722a */ /* 0x000fdc0003f25000 */
[----:B------:R-:W-:Y:S05]  /*5910*/  @!P1 BRA `(.L_x_103) ;  /* 0x0000000000589947 */ /* 0x000fea0003800000 */
[----:B------:R-:W-:-:S13]  /*5920*/  ISETP.GE.AND P1, PT, R31, RZ, PT ;  /* 0x000000ff1f00720c */ /* 0x000fda0003f26270 */
[----:B------:R-:W-:Y:S01]  /*5930*/  @!P1 IMAD.MOV.U32 R14, RZ, RZ, 0x0 ;  /* 0x00000000ff0e9424 */ /* 0x000fe200078e00ff */
[----:B------:R-:W-:Y:S01]  /*5940*/  @!P1 MOV R15, 0xfff80000 ;  /* 0xfff80000000f9802 */ /* 0x000fe20000000f00 */
[----:B------:R-:W-:Y:S06]  /*5950*/  @!P1 BRA `(.L_x_102) ;  /* 0x00000000004c9947 */ /* 0x000fec0003800000 */
[----:B------:R-:W-:-:S13]  /*5960*/  ISETP.GT.AND P1, PT, R31, 0x7fefffff, PT ;  /* 0x7fefffff1f00780c */ /* 0x000fda0003f24270 */
[----:B------:R-:W-:Y:S05]  /*5970*/  @P1 BRA `(.L_x_103) ;  /* 0x0000000000401947 */ /* 0x000fea0003800000 */
[----:B------:R-:W-:Y:S01]  /*5980*/  DMUL R14, R30, 8.11296384146066816958e+31 ;  /* 0x469000001e0e7828 */ /* 0x000fe20000000000 */
[----:B------:R-:W-:Y:S02]  /*5990*/  IMAD.MOV.U32 R20, RZ, RZ, RZ ;  /* 0x000000ffff147224 */ /* 0x000fe400078e00ff */
[----:B------:R-:W-:Y:S02]  /*59a0*/  IMAD.MOV.U32 R32, RZ, RZ, 0x0 ;  /* 0x00000000ff207424 */ /* 0x000fe400078e00ff */
[----:B------:R-:W-:Y:S01]  /*59b0*/  IMAD.MOV.U32 R33, RZ, RZ, 0x3fd80000 ;  /* 0x3fd80000ff217424 */ /* 0x000fe200078e00ff */
[----:B------:R-:W0:Y:S02]  /*59c0*/  MUFU.RSQ64H R21, R15 ;  /* 0x0000000f00157308 */ /* 0x000e240000001c00 */
[----:B0-----:R-:W-:-:S08]  /*59d0*/  DMUL R30, R20, R20 ;  /* 0x00000014141e7228 */ /* 0x001fd00000000000 */
[----:B------:R-:W-:-:S08]  /*59e0*/  DFMA R30, R14, -R30, 1 ;  /* 0x3ff000000e1e742b */ /* 0x000fd0000000081e */
[----:B------:R-:W-:Y:S02]  /*59f0*/  DFMA R32, R30, R32, 0.5 ;  /* 0x3fe000001e20742b */ /* 0x000fe40000000020 */
[----:B------:R-:W-:-:S08]  /*5a00*/  DMUL R30, R20, R30 ;  /* 0x0000001e141e7228 */ /* 0x000fd00000000000 */
[----:B------:R-:W-:-:S08]  /*5a10*/  DFMA R30, R32, R30, R20 ;  /* 0x0000001e201e722b */ /* 0x000fd00000000014 */
[----:B------:R-:W-:Y:S02]  /*5a20*/  DMUL R20, R14, R30 ;  /* 0x0000001e0e147228 */ /* 0x000fe40000000000 */
[----:B------:R-:W-:-:S06]  /*5a30*/  IADD3 R31, PT, PT, R31, -0x100000, RZ ;  /* 0xfff000001f1f7810 */ /* 0x000fcc0007ffe0ff */
[----:B------:R-:W-:-:S08]  /*5a40*/  DFMA R32, R20, -R20, R14 ;  /* 0x800000141420722b */ /* 0x000fd0000000000e */
[----:B------:R-:W-:-:S10]  /*5a50*/  DFMA R14, R30, R32, R20 ;  /* 0x000000201e0e722b */ /* 0x000fd40000000014 */
[----:B------:R-:W-:Y:S01]  /*5a60*/  VIADD R15, R15, 0xfcb00000 ;  /* 0xfcb000000f0f7836 */ /* 0x000fe20000000000 */
[----:B------:R-:W-:Y:S06]  /*5a70*/  BRA `(.L_x_102) ;  /* 0x0000000000047947 */ /* 0x000fec0003800000 */
.L_x_103:
[----:B------:R-:W-:-:S11]  /*5a80*/  DADD R14, R30, R30 ;  /* 0x000000001e0e7229 */ /* 0x000fd6000000001e */
.L_x_102:
[----:B------:R-:W-:Y:S05]  /*5a90*/  BSYNC.RECONVERGENT B2 ;  /* 0x0000000000027941 */ /* 0x000fea0003800200 */
.L_x_100:
[----:B------:R-:W-:-:S04]  /*5aa0*/  IMAD.MOV.U32 R13, RZ, RZ, 0x0 ;  /* 0x00000000ff0d7424 */ /* 0x000fc800078e00ff */
[----:B------:R-:W-:Y:S05]  /*5ab0*/  RET.REL.NODEC R12 `(_Z12gram_schmidtPdS_S_ii) ;  /* 0xffffffa40c507950 */ /* 0x000fea0003c3ffff */
.L_x_104:
[----:B------:R-:W-:-:S00]  /*5ac0*/  BRA `(.L_x_104) ;  /* 0xfffffffc00fc7947 */ /* 0x000fc0000383ffff */
[----:B------:R-:W-:-:S00]  /*5ad0*/  NOP ;  /* 0x0000000000007918 */ /* 0x000fc00000000000 */
        /* <DEDUP_REMOVED lines=10> */
.L_x_106:


//--------------------- .nv.shared.reserved.0     --------------------------
	.section	.nv.shared.reserved.0,"aw",@nobits
	.weak		__nv_reservedSMEM_offset_0_alias
	.size		__nv_reservedSMEM_offset_0_alias, 0, 64
	.other		__nv_reservedSMEM_offset_0_alias,@"STO_CUDA_RESERVED_SHARED STV_DEFAULT"
__nv_reservedSMEM_offset_0_alias:
	.zero		0
	.zero		64


//--------------------- .nv.constant0._Z12gram_schmidtPdS_S_ii --------------------------
	.section	.nv.constant0._Z12gram_schmidtPdS_S_ii,"a",@progbits
	.sectionflags	@""
	.align	4
.nv.constant0._Z12gram_schmidtPdS_S_ii:
	.zero		928


//--------------------- SYMBOLS --------------------------

	.type		.nv.reservedSmem.offset0,@object
	.size		.nv.reservedSmem.offset0,0x4
	.type		malloc,@function
	.type		free,@function
